	.target	sm_100a

	.elftype	@"ET_EXEC"


//--------------------- .note.nv.tkinfo           --------------------------
	.section	.note.nv.tkinfo,"",@"SHT_NOTE"
	.sectionflags	@"SHF_NOTE_NV_TKINFO"
	.tkinfo
        /*0018*/ 	.word	0x00000002
        /*0030*/ 	.string	""
        /*0030*/ 	.string	"ptxas"
        /*0030*/ 	.string	"Cuda compilation tools, release 13.0, V13.0.88"
        /*0030*/ 	.string	"Build cuda_13.0.r13.0/compiler.36424714_0"
        /*0030*/ 	.string	"-arch sm_100a -m 64 "



//--------------------- .note.nv.cuinfo           --------------------------
	.section	.note.nv.cuinfo,"",@"SHT_NOTE"
	.sectionflags	@"SHF_NOTE_NV_CUINFO"
        /*0018*/ 	.short	0x0002
        /*001a*/ 	.short	0x0064
        /*001c*/ 	.short	0x0082
	.zero		2


//--------------------- .nv.info                  --------------------------
	.section	.nv.info,"",@"SHT_CUDA_INFO"
	.align	4


	//----- nvinfo : EIATTR_REGCOUNT
	.align		4
        /*0000*/ 	.byte	0x04, 0x2f
        /*0002*/ 	.short	(.L_19 - .L_18)
	.align		4
.L_18:
        /*0004*/ 	.word	index@(_ZN7cutlass13device_kernelINS_4gemm6kernel13GemmUniversalIN4cute5tupleIJiiiiEEENS1_10collective13CollectiveMmaINS1_35MainloopSm100TmaUmmaWarpSpecializedILi3ELi2ELi4ENS5_IJNS4_1CILi2EEESB_NSA_ILi1EEEEEEEENS5_IJNSA_ILi128EEENSA_ILi64EEENSA_ILi32EEEEEENS_10tfloat32_tENS5_IJlSC_lEEESJ_SK_NS4_8TiledMMAINS4_8MMA_AtomIJNS4_23SM100_MMA_TF32_2x1SM_SSISJ_SJ_fLi128ELi64ELNS4_4UMMA5MajorE0ELSP_0ELNSO_7ScaleInE0ELSQ_0EEEEEENS4_6LayoutINS5_IJSC_SC_SC_EEENS5_IJNSA_ILi0EEESV_SV_EEEEENS5_IJNS4_10UnderscoreESY_SY_EEEEENS4_28SM100_TMA_2SM_LOAD_MULTICASTENS4_14ComposedLayoutINS4_7SwizzleILi3ELi4ELi3EEENS4_18smem_ptr_flag_bitsILi32EEENST_INS5_IJNSA_ILi8EEESH_EEENS5_IJSH_SC_EEEEEEEvNS4_8identityENS4_18SM100_TMA_2SM_LOADES1B_vS1C_EENS_8epilogue10collective18CollectiveEpilogueINS1F_23Sm100TmaWarpSpecializedILi3ELi2ELi16ELb1ELb0EEEJNS5_IJSG_SG_SH_EEENS5_IJNST_ISG_SC_EENST_INS5_IJNSA_ILi16EEESB_EEENS5_IJSC_SH_EEEEEEEESJ_SK_SJ_SK_NS1F_6fusion15FusionCallbacksIS1J_NS1R_17LinearCombinationISJ_fSJ_fLNS_15FloatRoundStyleE2EEES1K_S1Q_JEEENS4_5SM1004TMEM4LOAD26SM100_TMEM_LOAD_32dp32b16xENS4_13SM90_TMA_LOADENS12_INS13_ILi2ELi4ELi3EEES16_NST_INS5_IJS17_S1M_EEENS5_IJS1M_SC_EEEEEEENS4_39AutoVectorizingCopyWithAssumedAlignmentILi128EEENS4_14SM90_TMA_STOREES26_S28_S28_EEEvvEEEEvNT_6ParamsE)
        /*0008*/ 	.word	0x00000053


	//----- nvinfo : EIATTR_FRAME_SIZE
	.align		4
.L_19:
        /*000c*/ 	.byte	0x04, 0x11
        /*000e*/ 	.short	(.L_21 - .L_20)
	.align		4
.L_20:
        /*0010*/ 	.word	index@($__internal_2_$__cuda_sm10x_tcgen05_guardrail_trap_unallocated_columns_being_dealloced)
        /*0014*/ 	.word	0x00000000


	//----- nvinfo : EIATTR_FRAME_SIZE
	.align		4
.L_21:
        /*0018*/ 	.byte	0x04, 0x11
        /*001a*/ 	.short	(.L_23 - .L_22)
	.align		4
.L_22:
        /*001c*/ 	.word	index@($__internal_1_$__cuda_sm10x_tcgen05_guardrail_trap_phase_invalid_during_alloc)
        /*0020*/ 	.word	0x00000000


	//----- nvinfo : EIATTR_FRAME_SIZE
	.align		4
.L_23:
        /*0024*/ 	.byte	0x04, 0x11
        /*0026*/ 	.short	(.L_25 - .L_24)
	.align		4
.L_24:
        /*0028*/ 	.word	index@($__internal_0_$__cuda_sm10x_tcgen05_guardrail_trap_col_being_dealloced_not_returned_by_alloc)
        /*002c*/ 	.word	0x00000000


	//----- nvinfo : EIATTR_FRAME_SIZE
	.align		4
.L_25:
        /*0030*/ 	.byte	0x04, 0x11
        /*0032*/ 	.short	(.L_27 - .L_26)
	.align		4
.L_26:
        /*0034*/ 	.word	index@(_ZN7cutlass13device_kernelINS_4gemm6kernel13GemmUniversalIN4cute5tupleIJiiiiEEENS1_10collective13CollectiveMmaINS1_35MainloopSm100TmaUmmaWarpSpecializedILi3ELi2ELi4ENS5_IJNS4_1CILi2EEESB_NSA_ILi1EEEEEEEENS5_IJNSA_ILi128EEENSA_ILi64EEENSA_ILi32EEEEEENS_10tfloat32_tENS5_IJlSC_lEEESJ_SK_NS4_8TiledMMAINS4_8MMA_AtomIJNS4_23SM100_MMA_TF32_2x1SM_SSISJ_SJ_fLi128ELi64ELNS4_4UMMA5MajorE0ELSP_0ELNSO_7ScaleInE0ELSQ_0EEEEEENS4_6LayoutINS5_IJSC_SC_SC_EEENS5_IJNSA_ILi0EEESV_SV_EEEEENS5_IJNS4_10UnderscoreESY_SY_EEEEENS4_28SM100_TMA_2SM_LOAD_MULTICASTENS4_14ComposedLayoutINS4_7SwizzleILi3ELi4ELi3EEENS4_18smem_ptr_flag_bitsILi32EEENST_INS5_IJNSA_ILi8EEESH_EEENS5_IJSH_SC_EEEEEEEvNS4_8identityENS4_18SM100_TMA_2SM_LOADES1B_vS1C_EENS_8epilogue10collective18CollectiveEpilogueINS1F_23Sm100TmaWarpSpecializedILi3ELi2ELi16ELb1ELb0EEEJNS5_IJSG_SG_SH_EEENS5_IJNST_ISG_SC_EENST_INS5_IJNSA_ILi16EEESB_EEENS5_IJSC_SH_EEEEEEEESJ_SK_SJ_SK_NS1F_6fusion15FusionCallbacksIS1J_NS1R_17LinearCombinationISJ_fSJ_fLNS_15FloatRoundStyleE2EEES1K_S1Q_JEEENS4_5SM1004TMEM4LOAD26SM100_TMEM_LOAD_32dp32b16xENS4_13SM90_TMA_LOADENS12_INS13_ILi2ELi4ELi3EEES16_NST_INS5_IJS17_S1M_EEENS5_IJS1M_SC_EEEEEEENS4_39AutoVectorizingCopyWithAssumedAlignmentILi128EEENS4_14SM90_TMA_STOREES26_S28_S28_EEEvvEEEEvNT_6ParamsE)
        /*0038*/ 	.word	0x00000000


	//----- nvinfo : EIATTR_MIN_STACK_SIZE
	.align		4
.L_27:
        /*003c*/ 	.byte	0x04, 0x12
        /*003e*/ 	.short	(.L_29 - .L_28)
	.align		4
.L_28:
        /*0040*/ 	.word	index@(_ZN7cutlass13device_kernelINS_4gemm6kernel13GemmUniversalIN4cute5tupleIJiiiiEEENS1_10collective13CollectiveMmaINS1_35MainloopSm100TmaUmmaWarpSpecializedILi3ELi2ELi4ENS5_IJNS4_1CILi2EEESB_NSA_ILi1EEEEEEEENS5_IJNSA_ILi128EEENSA_ILi64EEENSA_ILi32EEEEEENS_10tfloat32_tENS5_IJlSC_lEEESJ_SK_NS4_8TiledMMAINS4_8MMA_AtomIJNS4_23SM100_MMA_TF32_2x1SM_SSISJ_SJ_fLi128ELi64ELNS4_4UMMA5MajorE0ELSP_0ELNSO_7ScaleInE0ELSQ_0EEEEEENS4_6LayoutINS5_IJSC_SC_SC_EEENS5_IJNSA_ILi0EEESV_SV_EEEEENS5_IJNS4_10UnderscoreESY_SY_EEEEENS4_28SM100_TMA_2SM_LOAD_MULTICASTENS4_14ComposedLayoutINS4_7SwizzleILi3ELi4ELi3EEENS4_18smem_ptr_flag_bitsILi32EEENST_INS5_IJNSA_ILi8EEESH_EEENS5_IJSH_SC_EEEEEEEvNS4_8identityENS4_18SM100_TMA_2SM_LOADES1B_vS1C_EENS_8epilogue10collective18CollectiveEpilogueINS1F_23Sm100TmaWarpSpecializedILi3ELi2ELi16ELb1ELb0EEEJNS5_IJSG_SG_SH_EEENS5_IJNST_ISG_SC_EENST_INS5_IJNSA_ILi16EEESB_EEENS5_IJSC_SH_EEEEEEEESJ_SK_SJ_SK_NS1F_6fusion15FusionCallbacksIS1J_NS1R_17LinearCombinationISJ_fSJ_fLNS_15FloatRoundStyleE2EEES1K_S1Q_JEEENS4_5SM1004TMEM4LOAD26SM100_TMEM_LOAD_32dp32b16xENS4_13SM90_TMA_LOADENS12_INS13_ILi2ELi4ELi3EEES16_NST_INS5_IJS17_S1M_EEENS5_IJS1M_SC_EEEEEEENS4_39AutoVectorizingCopyWithAssumedAlignmentILi128EEENS4_14SM90_TMA_STOREES26_S28_S28_EEEvvEEEEvNT_6ParamsE)
        /*0044*/ 	.word	0x00000000
.L_29:


//--------------------- .nv.compat                --------------------------
	.section	.nv.compat,"",@"SHT_CUDA_COMPAT_INFO"
	.align	4
        /*0000*/ 	.byte	0x02, 0x09, 0x01, 0x00, 0x02, 0x02, 0x02, 0x00, 0x02, 0x05, 0x05, 0x00, 0x03, 0x07, 0x01, 0x01
        /*0010*/ 	.byte	0x02, 0x03, 0x01, 0x00, 0x02, 0x06, 0x01, 0x00, 0x04, 0x0b, 0x08, 0x00, 0x09, 0x00, 0x00, 0x00
        /*0020*/ 	.byte	0x00, 0x00, 0x00, 0x00


//--------------------- .nv.info._ZN7cutlass13device_kernelINS_4gemm6kernel13GemmUniversalIN4cute5tupleIJiiiiEEENS1_10collective13CollectiveMmaINS1_35MainloopSm100TmaUmmaWarpSpecializedILi3ELi2ELi4ENS5_IJNS4_1CILi2EEESB_NSA_ILi1EEEEEEEENS5_IJNSA_ILi128EEENSA_ILi64EEENSA_ILi32EEEEEENS_10tfloat32_tENS5_IJlSC_lEEESJ_SK_NS4_8TiledMMAINS4_8MMA_AtomIJNS4_23SM100_MMA_TF32_2x1SM_SSISJ_SJ_fLi128ELi64ELNS4_4UMMA5MajorE0ELSP_0ELNSO_7ScaleInE0ELSQ_0EEEEEENS4_6LayoutINS5_IJSC_SC_SC_EEENS5_IJNSA_ILi0EEESV_SV_EEEEENS5_IJNS4_10UnderscoreESY_SY_EEEEENS4_28SM100_TMA_2SM_LOAD_MULTICASTENS4_14ComposedLayoutINS4_7SwizzleILi3ELi4ELi3EEENS4_18smem_ptr_flag_bitsILi32EEENST_INS5_IJNSA_ILi8EEESH_EEENS5_IJSH_SC_EEEEEEEvNS4_8identityENS4_18SM100_TMA_2SM_LOADES1B_vS1C_EENS_8epilogue10collective18CollectiveEpilogueINS1F_23Sm100TmaWarpSpecializedILi3ELi2ELi16ELb1ELb0EEEJNS5_IJSG_SG_SH_EEENS5_IJNST_ISG_SC_EENST_INS5_IJNSA_ILi16EEESB_EEENS5_IJSC_SH_EEEEEEEESJ_SK_SJ_SK_NS1F_6fusion15FusionCallbacksIS1J_NS1R_17LinearCombinationISJ_fSJ_fLNS_15FloatRoundStyleE2EEES1K_S1Q_JEEENS4_5SM1004TMEM4LOAD26SM100_TMEM_LOAD_32dp32b16xENS4_13SM90_TMA_LOADENS12_INS13_ILi2ELi4ELi3EEES16_NST_INS5_IJS17_S1M_EEENS5_IJS1M_SC_EEEEEEENS4_39AutoVectorizingCopyWithAssumedAlignmentILi128EEENS4_14SM90_TMA_STOREES26_S28_S28_EEEvvEEEEvNT_6ParamsE --------------------------
	.section	.nv.info._ZN7cutlass13device_kernelINS_4gemm6kernel13GemmUniversalIN4cute5tupleIJiiiiEEENS1_10collective13CollectiveMmaINS1_35MainloopSm100TmaUmmaWarpSpecializedILi3ELi2ELi4ENS5_IJNS4_1CILi2EEESB_NSA_ILi1EEEEEEEENS5_IJNSA_ILi128EEENSA_ILi64EEENSA_ILi32EEEEEENS_10tfloat32_tENS5_IJlSC_lEEESJ_SK_NS4_8TiledMMAINS4_8MMA_AtomIJNS4_23SM100_MMA_TF32_2x1SM_SSISJ_SJ_fLi128ELi64ELNS4_4UMMA5MajorE0ELSP_0ELNSO_7ScaleInE0ELSQ_0EEEEEENS4_6LayoutINS5_IJSC_SC_SC_EEENS5_IJNSA_ILi0EEESV_SV_EEEEENS5_IJNS4_10UnderscoreESY_SY_EEEEENS4_28SM100_TMA_2SM_LOAD_MULTICASTENS4_14ComposedLayoutINS4_7SwizzleILi3ELi4ELi3EEENS4_18smem_ptr_flag_bitsILi32EEENST_INS5_IJNSA_ILi8EEESH_EEENS5_IJSH_SC_EEEEEEEvNS4_8identityENS4_18SM100_TMA_2SM_LOADES1B_vS1C_EENS_8epilogue10collective18CollectiveEpilogueINS1F_23Sm100TmaWarpSpecializedILi3ELi2ELi16ELb1ELb0EEEJNS5_IJSG_SG_SH_EEENS5_IJNST_ISG_SC_EENST_INS5_IJNSA_ILi16EEESB_EEENS5_IJSC_SH_EEEEEEEESJ_SK_SJ_SK_NS1F_6fusion15FusionCallbacksIS1J_NS1R_17LinearCombinationISJ_fSJ_fLNS_15FloatRoundStyleE2EEES1K_S1Q_JEEENS4_5SM1004TMEM4LOAD26SM100_TMEM_LOAD_32dp32b16xENS4_13SM90_TMA_LOADENS12_INS13_ILi2ELi4ELi3EEES16_NST_INS5_IJS17_S1M_EEENS5_IJS1M_SC_EEEEEEENS4_39AutoVectorizingCopyWithAssumedAlignmentILi128EEENS4_14SM90_TMA_STOREES26_S28_S28_EEEvvEEEEvNT_6ParamsE,"",@"SHT_CUDA_INFO"
	.sectionflags	@""
	.align	4


	//----- nvinfo : EIATTR_CUDA_API_VERSION
	.align		4
        /*0000*/ 	.byte	0x04, 0x37
        /*0002*/ 	.short	(.L_31 - .L_30)
.L_30:
        /*0004*/ 	.word	0x00000082


	//----- nvinfo : EIATTR_KPARAM_INFO
	.align		4
.L_31:
        /*0008*/ 	.byte	0x04, 0x17
        /*000a*/ 	.short	(.L_33 - .L_32)
.L_32:
        /*000c*/ 	.word	0x00000000
        /*0010*/ 	.short	0x0000
        /*0012*/ 	.short	0x0000
        /*0014*/ 	.byte	0x00, 0xf0, 0x01, 0x20


	//----- nvinfo : EIATTR_AT_ENTRY_FRAGMENTS
	.align		4
.L_33:
        /*0018*/ 	.byte	0x04, 0x4f
        /*001a*/ 	.short	(.L_35 - .L_34)


	//   ....[0]....
.L_34:
        /*001c*/ 	.word	0x00000007


	//----- nvinfo : EIATTR_RESERVED_SMEM_USED
	.align		4
.L_35:
        /*0020*/ 	.byte	0x01, 0x41
	.zero		2


	//----- nvinfo : EIATTR_SPARSE_MMA_MASK
	.align		4
        /*0024*/ 	.byte	0x03, 0x50
        /*0026*/ 	.short	0x0000


	//----- nvinfo : EIATTR_TCGEN05_2CTA_USED
	.align		4
        /*0028*/ 	.byte	0x01, 0x52
	.zero		2


	//----- nvinfo : EIATTR_MAXREG_COUNT
	.align		4
        /*002c*/ 	.byte	0x03, 0x1b
        /*002e*/ 	.short	0x00ff


	//----- nvinfo : EIATTR_NUM_BARRIERS
	.align		4
        /*0030*/ 	.byte	0x02, 0x4c
        /*0032*/ 	.byte	0x07
	.zero		1


	//----- nvinfo : EIATTR_EXTERNS
	.align		4
        /*0034*/ 	.byte	0x04, 0x0f
        /*0036*/ 	.short	(.L_37 - .L_36)


	//   ....[0]....
	.align		4
.L_36:
        /*0038*/ 	.word	index@(__assertfail)


	//----- nvinfo : EIATTR_MERCURY_ISA_VERSION
	.align		4
.L_37:
        /*003c*/ 	.byte	0x03, 0x5f
        /*003e*/ 	.short	0x0101


	//----- nvinfo : EIATTR_INT_WARP_WIDE_INSTR_OFFSETS
	.align		4
        /*0040*/ 	.byte	0x04, 0x31
        /*0042*/ 	.short	(.L_39 - .L_38)


	//   ....[0]....
.L_38:
        /*0044*/ 	.word	0x00000da0


	//   ....[1]....
        /*0048*/ 	.word	0x00000e50


	//   ....[2]....
        /*004c*/ 	.word	0x000042b0


	//   ....[3]....
        /*0050*/ 	.word	0x000042d0


	//   ....[4]....
        /*0054*/ 	.word	0x00004300


	//   ....[5]....
        /*0058*/ 	.word	0x00004ec0


	//   ....[6]....
        /*005c*/ 	.word	0x00004f80


	//   ....[7]....
        /*0060*/ 	.word	0x00004ff0


	//   ....[8]....
        /*0064*/ 	.word	0x00005120


	//   ....[9]....
        /*0068*/ 	.word	0x00005220


	//   ....[10]....
        /*006c*/ 	.word	0x00005260


	//----- nvinfo : EIATTR_COOP_GROUP_MASK_REGIDS
	.align		4
.L_39:
        /*0070*/ 	.byte	0x04, 0x29
        /*0072*/ 	.short	(.L_41 - .L_40)


	//   ....[0]....
.L_40:
        /*0074*/ 	.word	0xffffffff


	//   ....[1]....
        /*0078*/ 	.word	0xffffffff


	//   ....[2]....
        /*007c*/ 	.word	0xffffffff


	//   ....[3]....
        /*0080*/ 	.word	0xffffffff


	//   ....[4]....
        /*0084*/ 	.word	0xffffffff


	//   ....[5]....
        /*0088*/ 	.word	0xffffffff


	//   ....[6]....
        /*008c*/ 	.word	0xffffffff


	//   ....[7]....
        /*0090*/ 	.word	0xffffffff


	//   ....[8]....
        /*0094*/ 	.word	0xffffffff


	//   ....[9]....
        /*0098*/ 	.word	0xffffffff


	//   ....[10]....
        /*009c*/ 	.word	0xffffffff


	//   ....[11]....
        /*00a0*/ 	.word	0xffffffff


	//   ....[12]....
        /*00a4*/ 	.word	0xffffffff


	//   ....[13]....
        /*00a8*/ 	.word	0xffffffff


	//----- nvinfo : EIATTR_COOP_GROUP_INSTR_OFFSETS
	.align		4
.L_41:
        /*00ac*/ 	.byte	0x04, 0x28
        /*00ae*/ 	.short	(.L_43 - .L_42)


	//   ....[0]....
.L_42:
        /*00b0*/ 	.word	0x000000b0


	//   ....[1]....
        /*00b4*/ 	.word	0x00000520


	//   ....[2]....
        /*00b8*/ 	.word	0x000006d0


	//   ....[3]....
        /*00bc*/ 	.word	0x00000850


	//   ....[4]....
        /*00c0*/ 	.word	0x00000950


	//   ....[5]....
        /*00c4*/ 	.word	0x00000ac0


	//   ....[6]....
        /*00c8*/ 	.word	0x00000c60


	//   ....[7]....
        /*00cc*/ 	.word	0x00000ec0


	//   ....[8]....
        /*00d0*/ 	.word	0x00002240


	//   ....[9]....
        /*00d4*/ 	.word	0x00003090


	//   ....[10]....
        /*00d8*/ 	.word	0x00003560


	//   ....[11]....
        /*00dc*/ 	.word	0x00003590


	//   ....[12]....
        /*00e0*/ 	.word	0x000041b0


	//   ....[13]....
        /*00e4*/ 	.word	0x000043c0


	//----- nvinfo : EIATTR_VRC_CTA_INIT_COUNT
	.align		4
.L_43:
        /*00e8*/ 	.byte	0x02, 0x4a
        /*00ea*/ 	.byte	0x80
	.zero		1


	//----- nvinfo : EIATTR_SYSCALL_OFFSETS
	.align		4
        /*00ec*/ 	.byte	0x04, 0x46
        /*00ee*/ 	.short	(.L_45 - .L_44)


	//   ....[0]....
.L_44:
        /*00f0*/ 	.word	0x00005f90


	//   ....[1]....
        /*00f4*/ 	.word	0x00006080


	//   ....[2]....
        /*00f8*/ 	.word	0x00006920


	//   ....[3]....
        /*00fc*/ 	.word	0x00007340


	//----- nvinfo : EIATTR_MBARRIER_INSTR_OFFSETS
	.align		4
.L_45:
        /*0100*/ 	.byte	0x04, 0x39
        /*0102*/ 	.short	(.L_47 - .L_46)


	//   ....[0]....
.L_46:
        /*0104*/ 	.word	0x00000660
        /*0108*/ 	.word	0x000000ff
        /*010c*/ 	.word	0x00000000
        /*0110*/ 	.short	0x0100
        /*0112*/ 	.byte	0x04
	.zero		1


	//   ....[1]....
        /*0114*/ 	.word	0x00000670
        /*0118*/ 	.word	0x000000ff
        /*011c*/ 	.word	0x00000018
        /*0120*/ 	.short	0x0100
        /*0122*/ 	.byte	0x04
	.zero		1


	//   ....[2]....
        /*0124*/ 	.word	0x00000680
        /*0128*/ 	.word	0x000000ff
        /*012c*/ 	.word	0x00000008
        /*0130*/ 	.short	0x0100
        /*0132*/ 	.byte	0x04
	.zero		1


	//   ....[3]....
        /*0134*/ 	.word	0x00000690
        /*0138*/ 	.word	0x000000ff
        /*013c*/ 	.word	0x00000020
        /*0140*/ 	.short	0x0100
        /*0142*/ 	.byte	0x04
	.zero		1


	//   ....[4]....
        /*0144*/ 	.word	0x000006a0
        /*0148*/ 	.word	0x000000ff
        /*014c*/ 	.word	0x00000010
        /*0150*/ 	.short	0x0100
        /*0152*/ 	.byte	0x04
	.zero		1


	//   ....[5]....
        /*0154*/ 	.word	0x000006b0
        /*0158*/ 	.word	0x000000ff
        /*015c*/ 	.word	0x00000028
        /*0160*/ 	.short	0x0100
        /*0162*/ 	.byte	0x04
	.zero		1


	//   ....[6]....
        /*0164*/ 	.word	0x000007e0
        /*0168*/ 	.word	0x000000ff
        /*016c*/ 	.word	0x00000030
        /*0170*/ 	.short	0x0100
        /*0172*/ 	.byte	0x04
	.zero		1


	//   ....[7]....
        /*0174*/ 	.word	0x000007f0
        /*0178*/ 	.word	0x000000ff
        /*017c*/ 	.word	0x00000048
        /*0180*/ 	.short	0x0100
        /*0182*/ 	.byte	0x04
	.zero		1


	//   ....[8]....
        /*0184*/ 	.word	0x00000800
        /*0188*/ 	.word	0x000000ff
        /*018c*/ 	.word	0x00000038
        /*0190*/ 	.short	0x0100
        /*0192*/ 	.byte	0x04
	.zero		1


	//   ....[9]....
        /*0194*/ 	.word	0x00000810
        /*0198*/ 	.word	0x000000ff
        /*019c*/ 	.word	0x00000050
        /*01a0*/ 	.short	0x0100
        /*01a2*/ 	.byte	0x04
	.zero		1


	//   ....[10]....
        /*01a4*/ 	.word	0x00000820
        /*01a8*/ 	.word	0x000000ff
        /*01ac*/ 	.word	0x00000040
        /*01b0*/ 	.short	0x0100
        /*01b2*/ 	.byte	0x04
	.zero		1


	//   ....[11]....
        /*01b4*/ 	.word	0x00000830
        /*01b8*/ 	.word	0x000000ff
        /*01bc*/ 	.word	0x00000058
        /*01c0*/ 	.short	0x0100
        /*01c2*/ 	.byte	0x04
	.zero		1


	//   ....[12]....
        /*01c4*/ 	.word	0x00000920
        /*01c8*/ 	.word	0x000000ff
        /*01cc*/ 	.word	0x00000060
        /*01d0*/ 	.short	0x0100
        /*01d2*/ 	.byte	0x06
	.zero		1


	//   ....[13]....
        /*01d4*/ 	.word	0x00000930
        /*01d8*/ 	.word	0x000000ff
        /*01dc*/ 	.word	0x00000068
        /*01e0*/ 	.short	0x0100
        /*01e2*/ 	.byte	0x06
	.zero		1


	//   ....[14]....
        /*01e4*/ 	.word	0x00000a70
        /*01e8*/ 	.word	0x000000ff
        /*01ec*/ 	.word	0x00000070
        /*01f0*/ 	.short	0x0100
        /*01f2*/ 	.byte	0x06
	.zero		1


	//   ....[15]....
        /*01f4*/ 	.word	0x00000a80
        /*01f8*/ 	.word	0x000000ff
        /*01fc*/ 	.word	0x00000080
        /*0200*/ 	.short	0x0100
        /*0202*/ 	.byte	0x06
	.zero		1


	//   ....[16]....
        /*0204*/ 	.word	0x00000a90
        /*0208*/ 	.word	0x000000ff
        /*020c*/ 	.word	0x00000078
        /*0210*/ 	.short	0x0100
        /*0212*/ 	.byte	0x06
	.zero		1


	//   ....[17]....
        /*0214*/ 	.word	0x00000aa0
        /*0218*/ 	.word	0x000000ff
        /*021c*/ 	.word	0x00000088
        /*0220*/ 	.short	0x0100
        /*0222*/ 	.byte	0x06
	.zero		1


	//   ....[18]....
        /*0224*/ 	.word	0x00000bd0
        /*0228*/ 	.word	0x000000ff
        /*022c*/ 	.word	0x00000090
        /*0230*/ 	.short	0x0100
        /*0232*/ 	.byte	0x04
	.zero		1


	//   ....[19]....
        /*0234*/ 	.word	0x00000be0
        /*0238*/ 	.word	0x000000ff
        /*023c*/ 	.word	0x000000b0
        /*0240*/ 	.short	0x0100
        /*0242*/ 	.byte	0x04
	.zero		1


	//   ....[20]....
        /*0244*/ 	.word	0x00000bf0
        /*0248*/ 	.word	0x000000ff
        /*024c*/ 	.word	0x00000098
        /*0250*/ 	.short	0x0100
        /*0252*/ 	.byte	0x04
	.zero		1


	//   ....[21]....
        /*0254*/ 	.word	0x00000c00
        /*0258*/ 	.word	0x000000ff
        /*025c*/ 	.word	0x000000b8
        /*0260*/ 	.short	0x0100
        /*0262*/ 	.byte	0x04
	.zero		1


	//   ....[22]....
        /*0264*/ 	.word	0x00000c10
        /*0268*/ 	.word	0x000000ff
        /*026c*/ 	.word	0x000000a0
        /*0270*/ 	.short	0x0100
        /*0272*/ 	.byte	0x04
	.zero		1


	//   ....[23]....
        /*0274*/ 	.word	0x00000c20
        /*0278*/ 	.word	0x000000ff
        /*027c*/ 	.word	0x000000c0
        /*0280*/ 	.short	0x0100
        /*0282*/ 	.byte	0x04
	.zero		1


	//   ....[24]....
        /*0284*/ 	.word	0x00000c30
        /*0288*/ 	.word	0x000000ff
        /*028c*/ 	.word	0x000000a8
        /*0290*/ 	.short	0x0100
        /*0292*/ 	.byte	0x04
	.zero		1


	//   ....[25]....
        /*0294*/ 	.word	0x00000c40
        /*0298*/ 	.word	0x000000ff
        /*029c*/ 	.word	0x000000c8
        /*02a0*/ 	.short	0x0100
        /*02a2*/ 	.byte	0x04
	.zero		1


	//   ....[26]....
        /*02a4*/ 	.word	0x00000d40
        /*02a8*/ 	.word	0x000000ff
        /*02ac*/ 	.word	0x000000d0
        /*02b0*/ 	.short	0x0100
        /*02b2*/ 	.byte	0x04
	.zero		1


	//   ....[27]....
        /*02b4*/ 	.word	0x00000d50
        /*02b8*/ 	.word	0x000000ff
        /*02bc*/ 	.word	0x000000e0
        /*02c0*/ 	.short	0x0100
        /*02c2*/ 	.byte	0x04
	.zero		1


	//   ....[28]....
        /*02c4*/ 	.word	0x00000d60
        /*02c8*/ 	.word	0x000000ff
        /*02cc*/ 	.word	0x000000d8
        /*02d0*/ 	.short	0x0100
        /*02d2*/ 	.byte	0x04
	.zero		1


	//   ....[29]....
        /*02d4*/ 	.word	0x00000d70
        /*02d8*/ 	.word	0x000000ff
        /*02dc*/ 	.word	0x000000e8
        /*02e0*/ 	.short	0x0100
        /*02e2*/ 	.byte	0x04
	.zero		1


	//   ....[30]....
        /*02e4*/ 	.word	0x00000e70
        /*02e8*/ 	.word	0x000000ff
        /*02ec*/ 	.word	0x000000f0
        /*02f0*/ 	.short	0x0100
        /*02f2*/ 	.byte	0x06
	.zero		1


	//   ....[31]....
        /*02f4*/ 	.word	0x00001a80
        /*02f8*/ 	.word	0x00000000
        /*02fc*/ 	.word	0x000000e0
        /*0300*/ 	.short	0x010a
        /*0302*/ 	.byte	0xff
	.zero		1


	//   ....[32]....
        /*0304*/ 	.word	0x00001aa0
        /*0308*/ 	.word	0x00000000
        /*030c*/ 	.word	0x000000d0
        /*0310*/ 	.short	0x0101
        /*0312*/ 	.byte	0xff
	.zero		1


	//   ....[33]....
        /*0314*/ 	.word	0x00001b50
        /*0318*/ 	.word	0x000000ff
        /*031c*/ 	.word	0x00000018
        /*0320*/ 	.short	0x010a
        /*0322*/ 	.byte	0x04
	.zero		1


	//   ....[34]....
        /*0324*/ 	.word	0x00001c20
        /*0328*/ 	.word	0x000000ff
        /*032c*/ 	.word	0x00000018
        /*0330*/ 	.short	0x010a
        /*0332*/ 	.byte	0x21
	.zero		1


	//   ....[35]....
        /*0334*/ 	.word	0x00001dd0
        /*0338*/ 	.word	0x000000ff
        /*033c*/ 	.word	0x00000018
        /*0340*/ 	.short	0x010a
        /*0342*/ 	.byte	0x05
	.zero		1


	//   ....[36]....
        /*0344*/ 	.word	0x00001ef0
        /*0348*/ 	.word	0x000000ff
        /*034c*/ 	.word	0x00000068
        /*0350*/ 	.short	0x0101
        /*0352*/ 	.byte	0x0d
	.zero		1


	//   ....[37]....
        /*0354*/ 	.word	0x00001f10
        /*0358*/ 	.word	0x000000ff
        /*035c*/ 	.word	0x00000018
        /*0360*/ 	.short	0x010a
        /*0362*/ 	.byte	0x04
	.zero		1


	//   ....[38]....
        /*0364*/ 	.word	0x00001f90
        /*0368*/ 	.word	0x000000ff
        /*036c*/ 	.word	0x00000018
        /*0370*/ 	.short	0x010a
        /*0372*/ 	.byte	0x11
	.zero		1


	//   ....[39]....
        /*0374*/ 	.word	0x00002130
        /*0378*/ 	.word	0x000000ff
        /*037c*/ 	.word	0x00000018
        /*0380*/ 	.short	0x010a
        /*0382*/ 	.byte	0x05
	.zero		1


	//   ....[40]....
        /*0384*/ 	.word	0x00002270
        /*0388*/ 	.word	0x00000003
        /*038c*/ 	.word	0x00000070
        /*0390*/ 	.short	0x010a
        /*0392*/ 	.byte	0xff
	.zero		1


	//   ....[41]....
        /*0394*/ 	.word	0x000023c0
        /*0398*/ 	.word	0x00000000
        /*039c*/ 	.word	0x00000000
        /*03a0*/ 	.short	0x0101
        /*03a2*/ 	.byte	0xff
	.zero		1


	//   ....[42]....
        /*03a4*/ 	.word	0x00002970
        /*03a8*/ 	.word	0x000000ff
        /*03ac*/ 	.word	0x00000000
        /*03b0*/ 	.short	0x010a
        /*03b2*/ 	.byte	0x04
	.zero		1


	//   ....[43]....
        /*03b4*/ 	.word	0x00002a00
        /*03b8*/ 	.word	0x000000ff
        /*03bc*/ 	.word	0x00000000
        /*03c0*/ 	.short	0x010a
        /*03c2*/ 	.byte	0x05
	.zero		1


	//   ....[44]....
        /*03c4*/ 	.word	0x00002aa0
        /*03c8*/ 	.word	0x00000000
        /*03cc*/ 	.word	0x00000000
        /*03d0*/ 	.short	0x010a
        /*03d2*/ 	.byte	0xff
	.zero		1


	//   ....[45]....
        /*03d4*/ 	.word	0x00002be0
        /*03d8*/ 	.word	0x00000002
        /*03dc*/ 	.word	0x000000d0
        /*03e0*/ 	.short	0x010a
        /*03e2*/ 	.byte	0xff
	.zero		1


	//   ....[46]....
        /*03e4*/ 	.word	0x00002c40
        /*03e8*/ 	.word	0x00000004
        /*03ec*/ 	.word	0x00000000
        /*03f0*/ 	.short	0x0101
        /*03f2*/ 	.byte	0xff
	.zero		1


	//   ....[47]....
        /*03f4*/ 	.word	0x00002c60
        /*03f8*/ 	.word	0x000000ff
        /*03fc*/ 	.word	0x00000080
        /*0400*/ 	.short	0x010a
        /*0402*/ 	.byte	0x04
	.zero		1


	//   ....[48]....
        /*0404*/ 	.word	0x00002d80
        /*0408*/ 	.word	0x00000002
        /*040c*/ 	.word	0x00000070
        /*0410*/ 	.short	0x010a
        /*0412*/ 	.byte	0xff
	.zero		1


	//   ....[49]....
        /*0414*/ 	.word	0x00002e90
        /*0418*/ 	.word	0x00000002
        /*041c*/ 	.word	0x00000000
        /*0420*/ 	.short	0x0101
        /*0422*/ 	.byte	0xff
	.zero		1


	//   ....[50]....
        /*0424*/ 	.word	0x00002f20
        /*0428*/ 	.word	0x000000ff
        /*042c*/ 	.word	0x00000080
        /*0430*/ 	.short	0x0106
        /*0432*/ 	.byte	0x04
	.zero		1


	//   ....[51]....
        /*0434*/ 	.word	0x00002f40
        /*0438*/ 	.word	0x000000ff
        /*043c*/ 	.word	0x00000080
        /*0440*/ 	.short	0x010a
        /*0442*/ 	.byte	0x04
	.zero		1


	//   ....[52]....
        /*0444*/ 	.word	0x00002fd0
        /*0448*/ 	.word	0x000000ff
        /*044c*/ 	.word	0x00000080
        /*0450*/ 	.short	0x0106
        /*0452*/ 	.byte	0x07
	.zero		1


	//   ....[53]....
        /*0454*/ 	.word	0x00003010
        /*0458*/ 	.word	0x00000000
        /*045c*/ 	.word	0x00000080
        /*0460*/ 	.short	0x010a
        /*0462*/ 	.byte	0xff
	.zero		1


	//   ....[54]....
        /*0464*/ 	.word	0x00003260
        /*0468*/ 	.word	0x000000ff
        /*046c*/ 	.word	0x00000008
        /*0470*/ 	.short	0x010a
        /*0472*/ 	.byte	0x05
	.zero		1


	//   ....[55]....
        /*0474*/ 	.word	0x00003280
        /*0478*/ 	.word	0x000000ff
        /*047c*/ 	.word	0x00000008
        /*0480*/ 	.short	0x010a
        /*0482*/ 	.byte	0x05
	.zero		1


	//   ....[56]....
        /*0484*/ 	.word	0x00003410
        /*0488*/ 	.word	0x000000ff
        /*048c*/ 	.word	0x00000008
        /*0490*/ 	.short	0x010a
        /*0492*/ 	.byte	0x05
	.zero		1


	//   ....[57]....
        /*0494*/ 	.word	0x00003430
        /*0498*/ 	.word	0x000000ff
        /*049c*/ 	.word	0x00000008
        /*04a0*/ 	.short	0x010a
        /*04a2*/ 	.byte	0x05
	.zero		1


	//   ....[58]....
        /*04a4*/ 	.word	0x000034f0
        /*04a8*/ 	.word	0x000000ff
        /*04ac*/ 	.word	0x00000000
        /*04b0*/ 	.short	0x0101
        /*04b2*/ 	.byte	0x04
	.zero		1


	//   ....[59]....
        /*04b4*/ 	.word	0x00003830
        /*04b8*/ 	.word	0x00000000
        /*04bc*/ 	.word	0x00000070
        /*04c0*/ 	.short	0x010a
        /*04c2*/ 	.byte	0xff
	.zero		1


	//   ....[60]....
        /*04c4*/ 	.word	0x000038f0
        /*04c8*/ 	.word	0x00000000
        /*04cc*/ 	.word	0x00000000
        /*04d0*/ 	.short	0x0101
        /*04d2*/ 	.byte	0xff
	.zero		1


	//   ....[61]....
        /*04d4*/ 	.word	0x000039b0
        /*04d8*/ 	.word	0x000000ff
        /*04dc*/ 	.word	0x00000000
        /*04e0*/ 	.short	0x010a
        /*04e2*/ 	.byte	0x04
	.zero		1


	//   ....[62]....
        /*04e4*/ 	.word	0x000039c0
        /*04e8*/ 	.word	0x000000ff
        /*04ec*/ 	.word	0x000000b0
        /*04f0*/ 	.short	0x010a
        /*04f2*/ 	.byte	0x1f
	.zero		1


	//   ....[63]....
        /*04f4*/ 	.word	0x00003a70
        /*04f8*/ 	.word	0x000000ff
        /*04fc*/ 	.word	0x00000000
        /*0500*/ 	.short	0x010a
        /*0502*/ 	.byte	0x05
	.zero		1


	//   ....[64]....
        /*0504*/ 	.word	0x00003ba0
        /*0508*/ 	.word	0x000000ff
        /*050c*/ 	.word	0x00000000
        /*0510*/ 	.short	0x010a
        /*0512*/ 	.byte	0x04
	.zero		1


	//   ....[65]....
        /*0514*/ 	.word	0x00003ea0
        /*0518*/ 	.word	0x000000ff
        /*051c*/ 	.word	0x00000000
        /*0520*/ 	.short	0x010a
        /*0522*/ 	.byte	0x04
	.zero		1


	//   ....[66]....
        /*0524*/ 	.word	0x00003f30
        /*0528*/ 	.word	0x000000ff
        /*052c*/ 	.word	0x00000000
        /*0530*/ 	.short	0x010a
        /*0532*/ 	.byte	0x05
	.zero		1


	//   ....[67]....
        /*0534*/ 	.word	0x00003fc0
        /*0538*/ 	.word	0x000000ff
        /*053c*/ 	.word	0x00000000
        /*0540*/ 	.short	0x010a
        /*0542*/ 	.byte	0x05
	.zero		1


	//   ....[68]....
        /*0544*/ 	.word	0x00004060
        /*0548*/ 	.word	0x00000000
        /*054c*/ 	.word	0x00000000
        /*0550*/ 	.short	0x010a
        /*0552*/ 	.byte	0xff
	.zero		1


	//   ....[69]....
        /*0554*/ 	.word	0x000040a0
        /*0558*/ 	.word	0x00000000
        /*055c*/ 	.word	0x00000000
        /*0560*/ 	.short	0x010a
        /*0562*/ 	.byte	0xff
	.zero		1


	//   ....[70]....
        /*0564*/ 	.word	0x00004110
        /*0568*/ 	.word	0x000000ff
        /*056c*/ 	.word	0x00000000
        /*0570*/ 	.short	0x0101
        /*0572*/ 	.byte	0x04
	.zero		1


	//   ....[71]....
        /*0574*/ 	.word	0x00004150
        /*0578*/ 	.word	0x000000ff
        /*057c*/ 	.word	0x000000f0
        /*0580*/ 	.short	0x010a
        /*0582*/ 	.byte	0x1a
	.zero		1


	//   ....[72]....
        /*0584*/ 	.word	0x000041a0
        /*0588*/ 	.word	0x000000ff
        /*058c*/ 	.word	0x00000000
        /*0590*/ 	.short	0x0101
        /*0592*/ 	.byte	0x04
	.zero		1


	//   ....[73]....
        /*0594*/ 	.word	0x00004610
        /*0598*/ 	.word	0x0000000c
        /*059c*/ 	.word	0x00000070
        /*05a0*/ 	.short	0x010a
        /*05a2*/ 	.byte	0xff
	.zero		1


	//   ....[74]....
        /*05a4*/ 	.word	0x00004780
        /*05a8*/ 	.word	0x00000000
        /*05ac*/ 	.word	0x00000000
        /*05b0*/ 	.short	0x0101
        /*05b2*/ 	.byte	0xff
	.zero		1


	//   ....[75]....
        /*05b4*/ 	.word	0x00004c00
        /*05b8*/ 	.word	0x000000ff
        /*05bc*/ 	.word	0x00000068
        /*05c0*/ 	.short	0x010a
        /*05c2*/ 	.byte	0x1d
	.zero		1


	//   ....[76]....
        /*05c4*/ 	.word	0x00004dc0
        /*05c8*/ 	.word	0x000000ff
        /*05cc*/ 	.word	0x00000048
        /*05d0*/ 	.short	0x010a
        /*05d2*/ 	.byte	0x04
	.zero		1


	//   ....[77]....
        /*05d4*/ 	.word	0x00005010
        /*05d8*/ 	.word	0x000000ff
        /*05dc*/ 	.word	0x00000030
        /*05e0*/ 	.short	0x010b
        /*05e2*/ 	.byte	0x04
	.zero		1


	//   ....[78]....
        /*05e4*/ 	.word	0x00005020
        /*05e8*/ 	.word	0x000000ff
        /*05ec*/ 	.word	0x00000000
        /*05f0*/ 	.short	0x0101
        /*05f2*/ 	.byte	0x10
	.zero		1


	//   ....[79]....
        /*05f4*/ 	.word	0x00005030
        /*05f8*/ 	.word	0x000000ff
        /*05fc*/ 	.word	0x00000048
        /*0600*/ 	.short	0x010a
        /*0602*/ 	.byte	0x05
	.zero		1


	//   ....[80]....
        /*0604*/ 	.word	0x00005280
        /*0608*/ 	.word	0x000000ff
        /*060c*/ 	.word	0x00000030
        /*0610*/ 	.short	0x010b
        /*0612*/ 	.byte	0x05
	.zero		1


	//   ....[81]....
        /*0614*/ 	.word	0x00005290
        /*0618*/ 	.word	0x000000ff
        /*061c*/ 	.word	0x00000000
        /*0620*/ 	.short	0x0101
        /*0622*/ 	.byte	0x04
	.zero		1


	//   ....[82]....
        /*0624*/ 	.word	0x00005350
        /*0628*/ 	.word	0x000000ff
        /*062c*/ 	.word	0x00000000
        /*0630*/ 	.short	0x010a
        /*0632*/ 	.byte	0x04
	.zero		1


	//   ....[83]....
        /*0634*/ 	.word	0x000053e0
        /*0638*/ 	.word	0x000000ff
        /*063c*/ 	.word	0x00000000
        /*0640*/ 	.short	0x010a
        /*0642*/ 	.byte	0x05
	.zero		1


	//   ....[84]....
        /*0644*/ 	.word	0x00005480
        /*0648*/ 	.word	0x00000000
        /*064c*/ 	.word	0x00000000
        /*0650*/ 	.short	0x010a
        /*0652*/ 	.byte	0xff
	.zero		1


	//   ....[85]....
        /*0654*/ 	.word	0x00005820
        /*0658*/ 	.word	0x00000003
        /*065c*/ 	.word	0x00000070
        /*0660*/ 	.short	0x010a
        /*0662*/ 	.byte	0xff
	.zero		1


	//   ....[86]....
        /*0664*/ 	.word	0x000059a0
        /*0668*/ 	.word	0x00000000
        /*066c*/ 	.word	0x00000000
        /*0670*/ 	.short	0x0101
        /*0672*/ 	.byte	0xff
	.zero		1


	//   ....[87]....
        /*0674*/ 	.word	0x00006570
        /*0678*/ 	.word	0x00000000
        /*067c*/ 	.word	0x00000030
        /*0680*/ 	.short	0x010a
        /*0682*/ 	.byte	0xff
	.zero		1


	//   ....[88]....
        /*0684*/ 	.word	0x000065e0
        /*0688*/ 	.word	0x00000048
        /*068c*/ 	.word	0x00000090
        /*0690*/ 	.short	0x010a
        /*0692*/ 	.byte	0xff
	.zero		1


	//   ....[89]....
        /*0694*/ 	.word	0x000066d0
        /*0698*/ 	.word	0x00000000
        /*069c*/ 	.word	0x00000030
        /*06a0*/ 	.short	0x010a
        /*06a2*/ 	.byte	0xff
	.zero		1


	//   ....[90]....
        /*06a4*/ 	.word	0x00006800
        /*06a8*/ 	.word	0x00000048
        /*06ac*/ 	.word	0x00000090
        /*06b0*/ 	.short	0x010a
        /*06b2*/ 	.byte	0xff
	.zero		1


	//   ....[91]....
        /*06b4*/ 	.word	0x00007080
        /*06b8*/ 	.word	0x00000000
        /*06bc*/ 	.word	0x00000000
        /*06c0*/ 	.short	0x0101
        /*06c2*/ 	.byte	0xff
	.zero		1


	//   ....[92]....
        /*06c4*/ 	.word	0x00007090
        /*06c8*/ 	.word	0x00000003
        /*06cc*/ 	.word	0x00000030
        /*06d0*/ 	.short	0x010a
        /*06d2*/ 	.byte	0xff
	.zero		1


	//   ....[93]....
        /*06d4*/ 	.word	0x00007160
        /*06d8*/ 	.word	0x00000003
        /*06dc*/ 	.word	0x00000030
        /*06e0*/ 	.short	0x010a
        /*06e2*/ 	.byte	0xff
	.zero		1


	//   ....[94]....
        /*06e4*/ 	.word	0x000074c0
        /*06e8*/ 	.word	0x0000004a
        /*06ec*/ 	.word	0x00000000
        /*06f0*/ 	.short	0x0101
        /*06f2*/ 	.byte	0xff
	.zero		1


	//   ....[95]....
        /*06f4*/ 	.word	0x00007b60
        /*06f8*/ 	.word	0x00000002
        /*06fc*/ 	.word	0x00000000
        /*0700*/ 	.short	0x0101
        /*0702*/ 	.byte	0xff
	.zero		1


	//   ....[96]....
        /*0704*/ 	.word	0x00007e00
        /*0708*/ 	.word	0x000000ff
        /*070c*/ 	.word	0x00000000
        /*0710*/ 	.short	0x0101
        /*0712*/ 	.byte	0x04
	.zero		1


	//   ....[97]....
        /*0714*/ 	.word	0x00007e20
        /*0718*/ 	.word	0x00000000
        /*071c*/ 	.word	0x000000e0
        /*0720*/ 	.short	0x010a
        /*0722*/ 	.byte	0xff
	.zero		1


	//   ....[98]....
        /*0724*/ 	.word	0x00007e80
        /*0728*/ 	.word	0x00000000
        /*072c*/ 	.word	0x00000018
        /*0730*/ 	.short	0x010a
        /*0732*/ 	.byte	0xff
	.zero		1


	//   ....[99]....
        /*0734*/ 	.word	0x00007ee0
        /*0738*/ 	.word	0x00000000
        /*073c*/ 	.word	0x00000018
        /*0740*/ 	.short	0x010a
        /*0742*/ 	.byte	0xff
	.zero		1


	//   ....[100]....
        /*0744*/ 	.word	0x00007f30
        /*0748*/ 	.word	0x00000003
        /*074c*/ 	.word	0x00000070
        /*0750*/ 	.short	0x010a
        /*0752*/ 	.byte	0xff
	.zero		1


	//   ....[101]....
        /*0754*/ 	.word	0x00007f90
        /*0758*/ 	.word	0x00000000
        /*075c*/ 	.word	0x00000000
        /*0760*/ 	.short	0x010a
        /*0762*/ 	.byte	0xff
	.zero		1


	//   ....[102]....
        /*0764*/ 	.word	0x00007ff0
        /*0768*/ 	.word	0x00000000
        /*076c*/ 	.word	0x00000000
        /*0770*/ 	.short	0x010a
        /*0772*/ 	.byte	0xff
	.zero		1


	//   ....[103]....
        /*0774*/ 	.word	0x00008040
        /*0778*/ 	.word	0x00000002
        /*077c*/ 	.word	0x000000d0
        /*0780*/ 	.short	0x010a
        /*0782*/ 	.byte	0xff
	.zero		1


	//   ....[104]....
        /*0784*/ 	.word	0x000080a0
        /*0788*/ 	.word	0x00000002
        /*078c*/ 	.word	0x00000080
        /*0790*/ 	.short	0x010a
        /*0792*/ 	.byte	0xff
	.zero		1


	//   ....[105]....
        /*0794*/ 	.word	0x000080f0
        /*0798*/ 	.word	0x00000002
        /*079c*/ 	.word	0x00000070
        /*07a0*/ 	.short	0x010a
        /*07a2*/ 	.byte	0xff
	.zero		1


	//   ....[106]....
        /*07a4*/ 	.word	0x00008150
        /*07a8*/ 	.word	0x00000000
        /*07ac*/ 	.word	0x00000080
        /*07b0*/ 	.short	0x010a
        /*07b2*/ 	.byte	0xff
	.zero		1


	//   ....[107]....
        /*07b4*/ 	.word	0x000081b0
        /*07b8*/ 	.word	0x00000000
        /*07bc*/ 	.word	0x00000008
        /*07c0*/ 	.short	0x010a
        /*07c2*/ 	.byte	0xff
	.zero		1


	//   ....[108]....
        /*07c4*/ 	.word	0x000082a0
        /*07c8*/ 	.word	0x00000000
        /*07cc*/ 	.word	0x00000008
        /*07d0*/ 	.short	0x010a
        /*07d2*/ 	.byte	0xff
	.zero		1


	//   ....[109]....
        /*07d4*/ 	.word	0x000082f0
        /*07d8*/ 	.word	0x00000000
        /*07dc*/ 	.word	0x00000070
        /*07e0*/ 	.short	0x010a
        /*07e2*/ 	.byte	0xff
	.zero		1


	//   ....[110]....
        /*07e4*/ 	.word	0x00008350
        /*07e8*/ 	.word	0x00000000
        /*07ec*/ 	.word	0x000000b0
        /*07f0*/ 	.short	0x010a
        /*07f2*/ 	.byte	0xff
	.zero		1


	//   ....[111]....
        /*07f4*/ 	.word	0x000083b0
        /*07f8*/ 	.word	0x00000000
        /*07fc*/ 	.word	0x00000000
        /*0800*/ 	.short	0x010a
        /*0802*/ 	.byte	0xff
	.zero		1


	//   ....[112]....
        /*0804*/ 	.word	0x00008410
        /*0808*/ 	.word	0x00000000
        /*080c*/ 	.word	0x00000000
        /*0810*/ 	.short	0x010a
        /*0812*/ 	.byte	0xff
	.zero		1


	//   ....[113]....
        /*0814*/ 	.word	0x00008470
        /*0818*/ 	.word	0x00000000
        /*081c*/ 	.word	0x00000000
        /*0820*/ 	.short	0x010a
        /*0822*/ 	.byte	0xff
	.zero		1


	//   ....[114]....
        /*0824*/ 	.word	0x000084d0
        /*0828*/ 	.word	0x00000000
        /*082c*/ 	.word	0x00000000
        /*0830*/ 	.short	0x010a
        /*0832*/ 	.byte	0xff
	.zero		1


	//   ....[115]....
        /*0834*/ 	.word	0x00008530
        /*0838*/ 	.word	0x00000000
        /*083c*/ 	.word	0x000000f0
        /*0840*/ 	.short	0x010a
        /*0842*/ 	.byte	0xff
	.zero		1


	//   ....[116]....
        /*0844*/ 	.word	0x00008580
        /*0848*/ 	.word	0x0000000c
        /*084c*/ 	.word	0x00000070
        /*0850*/ 	.short	0x010a
        /*0852*/ 	.byte	0xff
	.zero		1


	//   ....[117]....
        /*0854*/ 	.word	0x000085e0
        /*0858*/ 	.word	0x00000000
        /*085c*/ 	.word	0x00000068
        /*0860*/ 	.short	0x010a
        /*0862*/ 	.byte	0xff
	.zero		1


	//   ....[118]....
        /*0864*/ 	.word	0x00008640
        /*0868*/ 	.word	0x00000000
        /*086c*/ 	.word	0x00000048
        /*0870*/ 	.short	0x010a
        /*0872*/ 	.byte	0xff
	.zero		1


	//   ....[119]....
        /*0874*/ 	.word	0x000086a0
        /*0878*/ 	.word	0x00000009
        /*087c*/ 	.word	0x00000048
        /*0880*/ 	.short	0x010a
        /*0882*/ 	.byte	0xff
	.zero		1


	//   ....[120]....
        /*0884*/ 	.word	0x00008700
        /*0888*/ 	.word	0x00000000
        /*088c*/ 	.word	0x00000000
        /*0890*/ 	.short	0x010a
        /*0892*/ 	.byte	0xff
	.zero		1


	//   ....[121]....
        /*0894*/ 	.word	0x00008760
        /*0898*/ 	.word	0x00000000
        /*089c*/ 	.word	0x00000000
        /*08a0*/ 	.short	0x010a
        /*08a2*/ 	.byte	0xff
	.zero		1


	//   ....[122]....
        /*08a4*/ 	.word	0x000087b0
        /*08a8*/ 	.word	0x00000003
        /*08ac*/ 	.word	0x00000070
        /*08b0*/ 	.short	0x010a
        /*08b2*/ 	.byte	0xff
	.zero		1


	//   ....[123]....
        /*08b4*/ 	.word	0x00008800
        /*08b8*/ 	.word	0x00000000
        /*08bc*/ 	.word	0x00000030
        /*08c0*/ 	.short	0x010a
        /*08c2*/ 	.byte	0xff
	.zero		1


	//   ....[124]....
        /*08c4*/ 	.word	0x00008850
        /*08c8*/ 	.word	0x00000048
        /*08cc*/ 	.word	0x00000090
        /*08d0*/ 	.short	0x010a
        /*08d2*/ 	.byte	0xff
	.zero		1


	//   ....[125]....
        /*08d4*/ 	.word	0x000088a0
        /*08d8*/ 	.word	0x00000003
        /*08dc*/ 	.word	0x00000030
        /*08e0*/ 	.short	0x010a
        /*08e2*/ 	.byte	0xff
	.zero		1


	//----- nvinfo : EIATTR_NUM_MBARRIERS
	.align		4
.L_47:
        /*08e4*/ 	.byte	0x03, 0x38
        /*08e6*/ 	.short	0x001f


	//----- nvinfo : EIATTR_EXIT_INSTR_OFFSETS
	.align		4
        /*08e8*/ 	.byte	0x04, 0x1c
        /*08ea*/ 	.short	(.L_49 - .L_48)


	//   ....[0]....
.L_48:
        /*08ec*/ 	.word	0x00002ad0


	//   ....[1]....
        /*08f0*/ 	.word	0x00002fe0


	//   ....[2]....
        /*08f4*/ 	.word	0x00003040


	//   ....[3]....
        /*08f8*/ 	.word	0x000043d0


	//   ....[4]....
        /*08fc*/ 	.word	0x000054b0


	//   ....[5]....
        /*0900*/ 	.word	0x000054f0


	//   ....[6]....
        /*0904*/ 	.word	0x00007ce0


	//   ....[7]....
        /*0908*/ 	.word	0x00007d60


	//   ....[8]....
        /*090c*/ 	.word	0x00007d90


	//   ....[9]....
        /*0910*/ 	.word	0x00007e10


	//----- nvinfo : EIATTR_MAX_THREADS
	.align		4
.L_49:
        /*0914*/ 	.byte	0x04, 0x05
        /*0916*/ 	.short	(.L_51 - .L_50)
.L_50:
        /*0918*/ 	.word	0x00000100
        /*091c*/ 	.word	0x00000001
        /*0920*/ 	.word	0x00000001


	//----- nvinfo : EIATTR_CRS_STACK_SIZE
	.align		4
.L_51:
        /*0924*/ 	.byte	0x04, 0x1e
        /*0926*/ 	.short	(.L_53 - .L_52)
.L_52:
        /*0928*/ 	.word	0x00000000


	//----- nvinfo : EIATTR_CBANK_PARAM_SIZE
	.align		4
.L_53:
        /*092c*/ 	.byte	0x03, 0x19
        /*092e*/ 	.short	0x0800


	//----- nvinfo : EIATTR_PARAM_CBANK
	.align		4
        /*0930*/ 	.byte	0x04, 0x0a
        /*0932*/ 	.short	(.L_55 - .L_54)
	.align		4
.L_54:
        /*0934*/ 	.word	index@(.nv.constant0._ZN7cutlass13device_kernelINS_4gemm6kernel13GemmUniversalIN4cute5tupleIJiiiiEEENS1_10collective13CollectiveMmaINS1_35MainloopSm100TmaUmmaWarpSpecializedILi3ELi2ELi4ENS5_IJNS4_1CILi2EEESB_NSA_ILi1EEEEEEEENS5_IJNSA_ILi128EEENSA_ILi64EEENSA_ILi32EEEEEENS_10tfloat32_tENS5_IJlSC_lEEESJ_SK_NS4_8TiledMMAINS4_8MMA_AtomIJNS4_23SM100_MMA_TF32_2x1SM_SSISJ_SJ_fLi128ELi64ELNS4_4UMMA5MajorE0ELSP_0ELNSO_7ScaleInE0ELSQ_0EEEEEENS4_6LayoutINS5_IJSC_SC_SC_EEENS5_IJNSA_ILi0EEESV_SV_EEEEENS5_IJNS4_10UnderscoreESY_SY_EEEEENS4_28SM100_TMA_2SM_LOAD_MULTICASTENS4_14ComposedLayoutINS4_7SwizzleILi3ELi4ELi3EEENS4_18smem_ptr_flag_bitsILi32EEENST_INS5_IJNSA_ILi8EEESH_EEENS5_IJSH_SC_EEEEEEEvNS4_8identityENS4_18SM100_TMA_2SM_LOADES1B_vS1C_EENS_8epilogue10collective18CollectiveEpilogueINS1F_23Sm100TmaWarpSpecializedILi3ELi2ELi16ELb1ELb0EEEJNS5_IJSG_SG_SH_EEENS5_IJNST_ISG_SC_EENST_INS5_IJNSA_ILi16EEESB_EEENS5_IJSC_SH_EEEEEEEESJ_SK_SJ_SK_NS1F_6fusion15FusionCallbacksIS1J_NS1R_17LinearCombinationISJ_fSJ_fLNS_15FloatRoundStyleE2EEES1K_S1Q_JEEENS4_5SM1004TMEM4LOAD26SM100_TMEM_LOAD_32dp32b16xENS4_13SM90_TMA_LOADENS12_INS13_ILi2ELi4ELi3EEES16_NST_INS5_IJS17_S1M_EEENS5_IJS1M_SC_EEEEEEENS4_39AutoVectorizingCopyWithAssumedAlignmentILi128EEENS4_14SM90_TMA_STOREES26_S28_S28_EEEvvEEEEvNT_6ParamsE)
        /*0938*/ 	.short	0x0380
        /*093a*/ 	.short	0x0800


	//----- nvinfo : EIATTR_SW_WAR
	.align		4
.L_55:
        /*093c*/ 	.byte	0x04, 0x36
        /*093e*/ 	.short	(.L_57 - .L_56)
.L_56:
        /*0940*/ 	.word	0x00000008
.L_57:


//--------------------- .nv.callgraph             --------------------------
	.section	.nv.callgraph,"",@"SHT_CUDA_CALLGRAPH"
	.align	4
	.sectionentsize	8
	.align		4
        /*0000*/ 	.word	0x00000000
	.align		4
        /*0004*/ 	.word	0xffffffff
	.align		4
        /*0008*/ 	.word	index@(_ZN7cutlass13device_kernelINS_4gemm6kernel13GemmUniversalIN4cute5tupleIJiiiiEEENS1_10collective13CollectiveMmaINS1_35MainloopSm100TmaUmmaWarpSpecializedILi3ELi2ELi4ENS5_IJNS4_1CILi2EEESB_NSA_ILi1EEEEEEEENS5_IJNSA_ILi128EEENSA_ILi64EEENSA_ILi32EEEEEENS_10tfloat32_tENS5_IJlSC_lEEESJ_SK_NS4_8TiledMMAINS4_8MMA_AtomIJNS4_23SM100_MMA_TF32_2x1SM_SSISJ_SJ_fLi128ELi64ELNS4_4UMMA5MajorE0ELSP_0ELNSO_7ScaleInE0ELSQ_0EEEEEENS4_6LayoutINS5_IJSC_SC_SC_EEENS5_IJNSA_ILi0EEESV_SV_EEEEENS5_IJNS4_10UnderscoreESY_SY_EEEEENS4_28SM100_TMA_2SM_LOAD_MULTICASTENS4_14ComposedLayoutINS4_7SwizzleILi3ELi4ELi3EEENS4_18smem_ptr_flag_bitsILi32EEENST_INS5_IJNSA_ILi8EEESH_EEENS5_IJSH_SC_EEEEEEEvNS4_8identityENS4_18SM100_TMA_2SM_LOADES1B_vS1C_EENS_8epilogue10collective18CollectiveEpilogueINS1F_23Sm100TmaWarpSpecializedILi3ELi2ELi16ELb1ELb0EEEJNS5_IJSG_SG_SH_EEENS5_IJNST_ISG_SC_EENST_INS5_IJNSA_ILi16EEESB_EEENS5_IJSC_SH_EEEEEEEESJ_SK_SJ_SK_NS1F_6fusion15FusionCallbacksIS1J_NS1R_17LinearCombinationISJ_fSJ_fLNS_15FloatRoundStyleE2EEES1K_S1Q_JEEENS4_5SM1004TMEM4LOAD26SM100_TMEM_LOAD_32dp32b16xENS4_13SM90_TMA_LOADENS12_INS13_ILi2ELi4ELi3EEES16_NST_INS5_IJS17_S1M_EEENS5_IJS1M_SC_EEEEEEENS4_39AutoVectorizingCopyWithAssumedAlignmentILi128EEENS4_14SM90_TMA_STOREES26_S28_S28_EEEvvEEEEvNT_6ParamsE)
	.align		4
        /*000c*/ 	.word	index@(__assertfail)
	.align		4
        /*0010*/ 	.word	0x00000000
	.align		4
        /*0014*/ 	.word	0xfffffffe
	.align		4
        /*0018*/ 	.word	0x00000000
	.align		4
        /*001c*/ 	.word	0xfffffffd
	.align		4
        /*0020*/ 	.word	0x00000000
	.align		4
        /*0024*/ 	.word	0xfffffffc


//--------------------- .nv.constant4             --------------------------
	.section	.nv.constant4,"a",@progbits
	.align	8
	.align		8
.nv.constant4:
        /*0000*/ 	.dword	__assertfail
	.align		8
        /*0008*/ 	.dword	__unnamed_1
	.align		8
        /*0010*/ 	.dword	__unnamed_2
	.align		8
        /*0018*/ 	.dword	_ZN40_INTERNAL_d974cbf3_4_k_cu_4132de1b_103454cuda3std3__45__cpo5beginE
	.align		8
        /*0020*/ 	.dword	_ZN40_INTERNAL_d974cbf3_4_k_cu_4132de1b_103454cuda3std3__45__cpo3endE
	.align		8
        /*0028*/ 	.dword	_ZN40_INTERNAL_d974cbf3_4_k_cu_4132de1b_103454cuda3std3__45__cpo6cbeginE
	.align		8
        /*0030*/ 	.dword	_ZN40_INTERNAL_d974cbf3_4_k_cu_4132de1b_103454cuda3std3__45__cpo4cendE
	.align		8
        /*0038*/ 	.dword	_ZN40_INTERNAL_d974cbf3_4_k_cu_4132de1b_103454cuda3std3__442_GLOBAL__N__d974cbf3_4_k_cu_4132de1b_103456ignoreE
	.align		8
        /*0040*/ 	.dword	_ZN40_INTERNAL_d974cbf3_4_k_cu_4132de1b_103454cuda3std3__419piecewise_constructE
	.align		8
        /*0048*/ 	.dword	_ZN40_INTERNAL_d974cbf3_4_k_cu_4132de1b_103454cuda3std3__48in_placeE
	.align		8
        /*0050*/ 	.dword	_ZN40_INTERNAL_d974cbf3_4_k_cu_4132de1b_103454cuda3std6ranges3__45__cpo4swapE
	.align		8
        /*0058*/ 	.dword	_ZN40_INTERNAL_d974cbf3_4_k_cu_4132de1b_103454cuda3std6ranges3__45__cpo9iter_moveE
	.align		8
        /*0060*/ 	.dword	_ZN40_INTERNAL_d974cbf3_4_k_cu_4132de1b_103454cute7productE
	.align		8
        /*0068*/ 	.dword	_ZN40_INTERNAL_d974cbf3_4_k_cu_4132de1b_103454cute1_E
	.align		8
        /*0070*/ 	.dword	$str$25
	.align		8
        /*0078*/ 	.dword	$str$26
	.align		8
        /*0080*/ 	.dword	$str$27
	.align		8
        /*0088*/ 	.dword	$str$28


//--------------------- .text._ZN7cutlass13device_kernelINS_4gemm6kernel13GemmUniversalIN4cute5tupleIJiiiiEEENS1_10collective13CollectiveMmaINS1_35MainloopSm100TmaUmmaWarpSpecializedILi3ELi2ELi4ENS5_IJNS4_1CILi2EEESB_NSA_ILi1EEEEEEEENS5_IJNSA_ILi128EEENSA_ILi64EEENSA_ILi32EEEEEENS_10tfloat32_tENS5_IJlSC_lEEESJ_SK_NS4_8TiledMMAINS4_8MMA_AtomIJNS4_23SM100_MMA_TF32_2x1SM_SSISJ_SJ_fLi128ELi64ELNS4_4UMMA5MajorE0ELSP_0ELNSO_7ScaleInE0ELSQ_0EEEEEENS4_6LayoutINS5_IJSC_SC_SC_EEENS5_IJNSA_ILi0EEESV_SV_EEEEENS5_IJNS4_10UnderscoreESY_SY_EEEEENS4_28SM100_TMA_2SM_LOAD_MULTICASTENS4_14ComposedLayoutINS4_7SwizzleILi3ELi4ELi3EEENS4_18smem_ptr_flag_bitsILi32EEENST_INS5_IJNSA_ILi8EEESH_EEENS5_IJSH_SC_EEEEEEEvNS4_8identityENS4_18SM100_TMA_2SM_LOADES1B_vS1C_EENS_8epilogue10collective18CollectiveEpilogueINS1F_23Sm100TmaWarpSpecializedILi3ELi2ELi16ELb1ELb0EEEJNS5_IJSG_SG_SH_EEENS5_IJNST_ISG_SC_EENST_INS5_IJNSA_ILi16EEESB_EEENS5_IJSC_SH_EEEEEEEESJ_SK_SJ_SK_NS1F_6fusion15FusionCallbacksIS1J_NS1R_17LinearCombinationISJ_fSJ_fLNS_15FloatRoundStyleE2EEES1K_S1Q_JEEENS4_5SM1004TMEM4LOAD26SM100_TMEM_LOAD_32dp32b16xENS4_13SM90_TMA_LOADENS12_INS13_ILi2ELi4ELi3EEES16_NST_INS5_IJS17_S1M_EEENS5_IJS1M_SC_EEEEEEENS4_39AutoVectorizingCopyWithAssumedAlignmentILi128EEENS4_14SM90_TMA_STOREES26_S28_S28_EEEvvEEEEvNT_6ParamsE --------------------------
	.section	.text._ZN7cutlass13device_kernelINS_4gemm6kernel13GemmUniversalIN4cute5tupleIJiiiiEEENS1_10collective13CollectiveMmaINS1_35MainloopSm100TmaUmmaWarpSpecializedILi3ELi2ELi4ENS5_IJNS4_1CILi2EEESB_NSA_ILi1EEEEEEEENS5_IJNSA_ILi128EEENSA_ILi64EEENSA_ILi32EEEEEENS_10tfloat32_tENS5_IJlSC_lEEESJ_SK_NS4_8TiledMMAINS4_8MMA_AtomIJNS4_23SM100_MMA_TF32_2x1SM_SSISJ_SJ_fLi128ELi64ELNS4_4UMMA5MajorE0ELSP_0ELNSO_7ScaleInE0ELSQ_0EEEEEENS4_6LayoutINS5_IJSC_SC_SC_EEENS5_IJNSA_ILi0EEESV_SV_EEEEENS5_IJNS4_10UnderscoreESY_SY_EEEEENS4_28SM100_TMA_2SM_LOAD_MULTICASTENS4_14ComposedLayoutINS4_7SwizzleILi3ELi4ELi3EEENS4_18smem_ptr_flag_bitsILi32EEENST_INS5_IJNSA_ILi8EEESH_EEENS5_IJSH_SC_EEEEEEEvNS4_8identityENS4_18SM100_TMA_2SM_LOADES1B_vS1C_EENS_8epilogue10collective18CollectiveEpilogueINS1F_23Sm100TmaWarpSpecializedILi3ELi2ELi16ELb1ELb0EEEJNS5_IJSG_SG_SH_EEENS5_IJNST_ISG_SC_EENST_INS5_IJNSA_ILi16EEESB_EEENS5_IJSC_SH_EEEEEEEESJ_SK_SJ_SK_NS1F_6fusion15FusionCallbacksIS1J_NS1R_17LinearCombinationISJ_fSJ_fLNS_15FloatRoundStyleE2EEES1K_S1Q_JEEENS4_5SM1004TMEM4LOAD26SM100_TMEM_LOAD_32dp32b16xENS4_13SM90_TMA_LOADENS12_INS13_ILi2ELi4ELi3EEES16_NST_INS5_IJS17_S1M_EEENS5_IJS1M_SC_EEEEEEENS4_39AutoVectorizingCopyWithAssumedAlignmentILi128EEENS4_14SM90_TMA_STOREES26_S28_S28_EEEvvEEEEvNT_6ParamsE,"ax",@progbits
	.align	128
.text._ZN7cutlass13device_kernelINS_4gemm6kernel13GemmUniversalIN4cute5tupleIJiiiiEEENS1_10collective13CollectiveMmaINS1_35MainloopSm100TmaUmmaWarpSpecializedILi3ELi2ELi4ENS5_IJNS4_1CILi2EEESB_NSA_ILi1EEEEEEEENS5_IJNSA_ILi128EEENSA_ILi64EEENSA_ILi32EEEEEENS_10tfloat32_tENS5_IJlSC_lEEESJ_SK_NS4_8TiledMMAINS4_8MMA_AtomIJNS4_23SM100_MMA_TF32_2x1SM_SSISJ_SJ_fLi128ELi64ELNS4_4UMMA5MajorE0ELSP_0ELNSO_7ScaleInE0ELSQ_0EEEEEENS4_6LayoutINS5_IJSC_SC_SC_EEENS5_IJNSA_ILi0EEESV_SV_EEEEENS5_IJNS4_10UnderscoreESY_SY_EEEEENS4_28SM100_TMA_2SM_LOAD_MULTICASTENS4_14ComposedLayoutINS4_7SwizzleILi3ELi4ELi3EEENS4_18smem_ptr_flag_bitsILi32EEENST_INS5_IJNSA_ILi8EEESH_EEENS5_IJSH_SC_EEEEEEEvNS4_8identityENS4_18SM100_TMA_2SM_LOADES1B_vS1C_EENS_8epilogue10collective18CollectiveEpilogueINS1F_23Sm100TmaWarpSpecializedILi3ELi2ELi16ELb1ELb0EEEJNS5_IJSG_SG_SH_EEENS5_IJNST_ISG_SC_EENST_INS5_IJNSA_ILi16EEESB_EEENS5_IJSC_SH_EEEEEEEESJ_SK_SJ_SK_NS1F_6fusion15FusionCallbacksIS1J_NS1R_17LinearCombinationISJ_fSJ_fLNS_15FloatRoundStyleE2EEES1K_S1Q_JEEENS4_5SM1004TMEM4LOAD26SM100_TMEM_LOAD_32dp32b16xENS4_13SM90_TMA_LOADENS12_INS13_ILi2ELi4ELi3EEES16_NST_INS5_IJS17_S1M_EEENS5_IJS1M_SC_EEEEEEENS4_39AutoVectorizingCopyWithAssumedAlignmentILi128EEENS4_14SM90_TMA_STOREES26_S28_S28_EEEvvEEEEvNT_6ParamsE:
        .type           _ZN7cutlass13device_kernelINS_4gemm6kernel13GemmUniversalIN4cute5tupleIJiiiiEEENS1_10collective13CollectiveMmaINS1_35MainloopSm100TmaUmmaWarpSpecializedILi3ELi2ELi4ENS5_IJNS4_1CILi2EEESB_NSA_ILi1EEEEEEEENS5_IJNSA_ILi128EEENSA_ILi64EEENSA_ILi32EEEEEENS_10tfloat32_tENS5_IJlSC_lEEESJ_SK_NS4_8TiledMMAINS4_8MMA_AtomIJNS4_23SM100_MMA_TF32_2x1SM_SSISJ_SJ_fLi128ELi64ELNS4_4UMMA5MajorE0ELSP_0ELNSO_7ScaleInE0ELSQ_0EEEEEENS4_6LayoutINS5_IJSC_SC_SC_EEENS5_IJNSA_ILi0EEESV_SV_EEEEENS5_IJNS4_10UnderscoreESY_SY_EEEEENS4_28SM100_TMA_2SM_LOAD_MULTICASTENS4_14ComposedLayoutINS4_7SwizzleILi3ELi4ELi3EEENS4_18smem_ptr_flag_bitsILi32EEENST_INS5_IJNSA_ILi8EEESH_EEENS5_IJSH_SC_EEEEEEEvNS4_8identityENS4_18SM100_TMA_2SM_LOADES1B_vS1C_EENS_8epilogue10collective18CollectiveEpilogueINS1F_23Sm100TmaWarpSpecializedILi3ELi2ELi16ELb1ELb0EEEJNS5_IJSG_SG_SH_EEENS5_IJNST_ISG_SC_EENST_INS5_IJNSA_ILi16EEESB_EEENS5_IJSC_SH_EEEEEEEESJ_SK_SJ_SK_NS1F_6fusion15FusionCallbacksIS1J_NS1R_17LinearCombinationISJ_fSJ_fLNS_15FloatRoundStyleE2EEES1K_S1Q_JEEENS4_5SM1004TMEM4LOAD26SM100_TMEM_LOAD_32dp32b16xENS4_13SM90_TMA_LOADENS12_INS13_ILi2ELi4ELi3EEES16_NST_INS5_IJS17_S1M_EEENS5_IJS1M_SC_EEEEEEENS4_39AutoVectorizingCopyWithAssumedAlignmentILi128EEENS4_14SM90_TMA_STOREES26_S28_S28_EEEvvEEEEvNT_6ParamsE,@function
        .size           _ZN7cutlass13device_kernelINS_4gemm6kernel13GemmUniversalIN4cute5tupleIJiiiiEEENS1_10collective13CollectiveMmaINS1_35MainloopSm100TmaUmmaWarpSpecializedILi3ELi2ELi4ENS5_IJNS4_1CILi2EEESB_NSA_ILi1EEEEEEEENS5_IJNSA_ILi128EEENSA_ILi64EEENSA_ILi32EEEEEENS_10tfloat32_tENS5_IJlSC_lEEESJ_SK_NS4_8TiledMMAINS4_8MMA_AtomIJNS4_23SM100_MMA_TF32_2x1SM_SSISJ_SJ_fLi128ELi64ELNS4_4UMMA5MajorE0ELSP_0ELNSO_7ScaleInE0ELSQ_0EEEEEENS4_6LayoutINS5_IJSC_SC_SC_EEENS5_IJNSA_ILi0EEESV_SV_EEEEENS5_IJNS4_10UnderscoreESY_SY_EEEEENS4_28SM100_TMA_2SM_LOAD_MULTICASTENS4_14ComposedLayoutINS4_7SwizzleILi3ELi4ELi3EEENS4_18smem_ptr_flag_bitsILi32EEENST_INS5_IJNSA_ILi8EEESH_EEENS5_IJSH_SC_EEEEEEEvNS4_8identityENS4_18SM100_TMA_2SM_LOADES1B_vS1C_EENS_8epilogue10collective18CollectiveEpilogueINS1F_23Sm100TmaWarpSpecializedILi3ELi2ELi16ELb1ELb0EEEJNS5_IJSG_SG_SH_EEENS5_IJNST_ISG_SC_EENST_INS5_IJNSA_ILi16EEESB_EEENS5_IJSC_SH_EEEEEEEESJ_SK_SJ_SK_NS1F_6fusion15FusionCallbacksIS1J_NS1R_17LinearCombinationISJ_fSJ_fLNS_15FloatRoundStyleE2EEES1K_S1Q_JEEENS4_5SM1004TMEM4LOAD26SM100_TMEM_LOAD_32dp32b16xENS4_13SM90_TMA_LOADENS12_INS13_ILi2ELi4ELi3EEES16_NST_INS5_IJS17_S1M_EEENS5_IJS1M_SC_EEEEEEENS4_39AutoVectorizingCopyWithAssumedAlignmentILi128EEENS4_14SM90_TMA_STOREES26_S28_S28_EEEvvEEEEvNT_6ParamsE,(.L_x_172 - _ZN7cutlass13device_kernelINS_4gemm6kernel13GemmUniversalIN4cute5tupleIJiiiiEEENS1_10collective13CollectiveMmaINS1_35MainloopSm100TmaUmmaWarpSpecializedILi3ELi2ELi4ENS5_IJNS4_1CILi2EEESB_NSA_ILi1EEEEEEEENS5_IJNSA_ILi128EEENSA_ILi64EEENSA_ILi32EEEEEENS_10tfloat32_tENS5_IJlSC_lEEESJ_SK_NS4_8TiledMMAINS4_8MMA_AtomIJNS4_23SM100_MMA_TF32_2x1SM_SSISJ_SJ_fLi128ELi64ELNS4_4UMMA5MajorE0ELSP_0ELNSO_7ScaleInE0ELSQ_0EEEEEENS4_6LayoutINS5_IJSC_SC_SC_EEENS5_IJNSA_ILi0EEESV_SV_EEEEENS5_IJNS4_10UnderscoreESY_SY_EEEEENS4_28SM100_TMA_2SM_LOAD_MULTICASTENS4_14ComposedLayoutINS4_7SwizzleILi3ELi4ELi3EEENS4_18smem_ptr_flag_bitsILi32EEENST_INS5_IJNSA_ILi8EEESH_EEENS5_IJSH_SC_EEEEEEEvNS4_8identityENS4_18SM100_TMA_2SM_LOADES1B_vS1C_EENS_8epilogue10collective18CollectiveEpilogueINS1F_23Sm100TmaWarpSpecializedILi3ELi2ELi16ELb1ELb0EEEJNS5_IJSG_SG_SH_EEENS5_IJNST_ISG_SC_EENST_INS5_IJNSA_ILi16EEESB_EEENS5_IJSC_SH_EEEEEEEESJ_SK_SJ_SK_NS1F_6fusion15FusionCallbacksIS1J_NS1R_17LinearCombinationISJ_fSJ_fLNS_15FloatRoundStyleE2EEES1K_S1Q_JEEENS4_5SM1004TMEM4LOAD26SM100_TMEM_LOAD_32dp32b16xENS4_13SM90_TMA_LOADENS12_INS13_ILi2ELi4ELi3EEES16_NST_INS5_IJS17_S1M_EEENS5_IJS1M_SC_EEEEEEENS4_39AutoVectorizingCopyWithAssumedAlignmentILi128EEENS4_14SM90_TMA_STOREES26_S28_S28_EEEvvEEEEvNT_6ParamsE)
        .other          _ZN7cutlass13device_kernelINS_4gemm6kernel13GemmUniversalIN4cute5tupleIJiiiiEEENS1_10collective13CollectiveMmaINS1_35MainloopSm100TmaUmmaWarpSpecializedILi3ELi2ELi4ENS5_IJNS4_1CILi2EEESB_NSA_ILi1EEEEEEEENS5_IJNSA_ILi128EEENSA_ILi64EEENSA_ILi32EEEEEENS_10tfloat32_tENS5_IJlSC_lEEESJ_SK_NS4_8TiledMMAINS4_8MMA_AtomIJNS4_23SM100_MMA_TF32_2x1SM_SSISJ_SJ_fLi128ELi64ELNS4_4UMMA5MajorE0ELSP_0ELNSO_7ScaleInE0ELSQ_0EEEEEENS4_6LayoutINS5_IJSC_SC_SC_EEENS5_IJNSA_ILi0EEESV_SV_EEEEENS5_IJNS4_10UnderscoreESY_SY_EEEEENS4_28SM100_TMA_2SM_LOAD_MULTICASTENS4_14ComposedLayoutINS4_7SwizzleILi3ELi4ELi3EEENS4_18smem_ptr_flag_bitsILi32EEENST_INS5_IJNSA_ILi8EEESH_EEENS5_IJSH_SC_EEEEEEEvNS4_8identityENS4_18SM100_TMA_2SM_LOADES1B_vS1C_EENS_8epilogue10collective18CollectiveEpilogueINS1F_23Sm100TmaWarpSpecializedILi3ELi2ELi16ELb1ELb0EEEJNS5_IJSG_SG_SH_EEENS5_IJNST_ISG_SC_EENST_INS5_IJNSA_ILi16EEESB_EEENS5_IJSC_SH_EEEEEEEESJ_SK_SJ_SK_NS1F_6fusion15FusionCallbacksIS1J_NS1R_17LinearCombinationISJ_fSJ_fLNS_15FloatRoundStyleE2EEES1K_S1Q_JEEENS4_5SM1004TMEM4LOAD26SM100_TMEM_LOAD_32dp32b16xENS4_13SM90_TMA_LOADENS12_INS13_ILi2ELi4ELi3EEES16_NST_INS5_IJS17_S1M_EEENS5_IJS1M_SC_EEEEEEENS4_39AutoVectorizingCopyWithAssumedAlignmentILi128EEENS4_14SM90_TMA_STOREES26_S28_S28_EEEvvEEEEvNT_6ParamsE,@"STO_CUDA_ENTRY STV_DEFAULT"
_ZN7cutlass13device_kernelINS_4gemm6kernel13GemmUniversalIN4cute5tupleIJiiiiEEENS1_10collective13CollectiveMmaINS1_35MainloopSm100TmaUmmaWarpSpecializedILi3ELi2ELi4ENS5_IJNS4_1CILi2EEESB_NSA_ILi1EEEEEEEENS5_IJNSA_ILi128EEENSA_ILi64EEENSA_ILi32EEEEEENS_10tfloat32_tENS5_IJlSC_lEEESJ_SK_NS4_8TiledMMAINS4_8MMA_AtomIJNS4_23SM100_MMA_TF32_2x1SM_SSISJ_SJ_fLi128ELi64ELNS4_4UMMA5MajorE0ELSP_0ELNSO_7ScaleInE0ELSQ_0EEEEEENS4_6LayoutINS5_IJSC_SC_SC_EEENS5_IJNSA_ILi0EEESV_SV_EEEEENS5_IJNS4_10UnderscoreESY_SY_EEEEENS4_28SM100_TMA_2SM_LOAD_MULTICASTENS4_14ComposedLayoutINS4_7SwizzleILi3ELi4ELi3EEENS4_18smem_ptr_flag_bitsILi32EEENST_INS5_IJNSA_ILi8EEESH_EEENS5_IJSH_SC_EEEEEEEvNS4_8identityENS4_18SM100_TMA_2SM_LOADES1B_vS1C_EENS_8epilogue10collective18CollectiveEpilogueINS1F_23Sm100TmaWarpSpecializedILi3ELi2ELi16ELb1ELb0EEEJNS5_IJSG_SG_SH_EEENS5_IJNST_ISG_SC_EENST_INS5_IJNSA_ILi16EEESB_EEENS5_IJSC_SH_EEEEEEEESJ_SK_SJ_SK_NS1F_6fusion15FusionCallbacksIS1J_NS1R_17LinearCombinationISJ_fSJ_fLNS_15FloatRoundStyleE2EEES1K_S1Q_JEEENS4_5SM1004TMEM4LOAD26SM100_TMEM_LOAD_32dp32b16xENS4_13SM90_TMA_LOADENS12_INS13_ILi2ELi4ELi3EEES16_NST_INS5_IJS17_S1M_EEENS5_IJS1M_SC_EEEEEEENS4_39AutoVectorizingCopyWithAssumedAlignmentILi128EEENS4_14SM90_TMA_STOREES26_S28_S28_EEEvvEEEEvNT_6ParamsE:
[----:B------:R-:W1:Y:S01]  /*0000*/  LDC R1, c[0x0][0x37c] ;  /* 0x0000df00ff017b82 */ /* 0x000e620000000800 */
[----:B------:R-:W2:Y:S01]  /*0010*/  S2R R62, SR_TID.X ;  /* 0x00000000003e7919 */ /* 0x000ea20000002100 */
[----:B------:R-:W3:Y:S06]  /*0020*/  LDCU.64 UR8, c[0x0][0x890] ;  /* 0x00011200ff0877ac */ /* 0x000eec0008000a00 */
[----:B------:R-:W4:Y:S01]  /*0030*/  S2UR UR4, SR_CgaCtaId ;  /* 0x00000000000479c3 */ /* 0x000f220000008800 */
[----:B------:R-:W-:Y:S02]  /*0040*/  PRMT R56, RZ, 0x7610, R56 ;  /* 0x00007610ff387816 */ /* 0x000fe40000000038 */
[----:B------:R-:W-:Y:S01]  /*0050*/  ELECT P1, URZ, PT ;  /* 0x0000000000ff782f */ /* 0x000fe20003820000 */
[----:B---3--:R-:W-:-:S04]  /*0060*/  UISETP.NE.U32.AND UP0, UPT, UR8, URZ, UPT ;  /* 0x000000ff0800728c */ /* 0x008fc8000bf05070 */
[----:B------:R-:W-:Y:S02]  /*0070*/  UISETP.NE.AND.EX UP0, UPT, UR9, URZ, UPT, UP0 ;  /* 0x000000ff0900728c */ /* 0x000fe4000bf05300 */
[----:B----4-:R-:W-:Y:S02]  /*0080*/  ULOP3.LUT UR46, UR4, 0x1, URZ, 0xc0, !UPT ;  /* 0x00000001042e7892 */ /* 0x010fe4000f8ec0ff */
[----:B------:R-:W-:Y:S01]  /*0090*/  ULOP3.LUT UR45, UR4, 0x1, URZ, 0x3c, !UPT ;  /* 0x00000001042d7892 */ /* 0x000fe2000f8e3cff */
[----:B--2---:R-:W-:-:S05]  /*00a0*/  SHF.R.U32.HI R57, RZ, 0x5, R62 ;  /* 0x00000005ff397819 */ /* 0x004fca000001163e */
[----:B------:R-:W2:Y:S02]  /*00b0*/  SHFL.IDX PT, R0, R57, RZ, 0x1f ;  /* 0x00001fff39007589 */ /* 0x000ea400000e0000 */
[----:B--2---:R-:W-:Y:S01]  /*00c0*/  R2UR UR13, R0 ;  /* 0x00000000000d72ca */ /* 0x004fe200000e0000 */
[----:B-1----:R-:W-:-:S14]  /*00d0*/  BRA.U UP0, `(.L_x_0) ;  /* 0x0000000100307547 */ /* 0x002fdc000b800000 */
[----:B------:R-:W1:Y:S02]  /*00e0*/  LDCU.64 UR4, c[0x0][0x888] ;  /* 0x00011100ff0477ac */ /* 0x000e640008000a00 */
[----:B-1----:R-:W-:-:S04]  /*00f0*/  UISETP.NE.U32.AND UP0, UPT, UR4, URZ, UPT ;  /* 0x000000ff0400728c */ /* 0x002fc8000bf05070 */
[----:B------:R-:W-:-:S09]  /*0100*/  UISETP.NE.AND.EX UP0, UPT, UR5, URZ, UPT, UP0 ;  /* 0x000000ff0500728c */ /* 0x000fd2000bf05300 */
[----:B------:R-:W-:Y:S05]  /*0110*/  BRA.U !UP0, `(.L_x_1) ;  /* 0x0000000108147547 */ /* 0x000fea000b800000 */
[----:B------:R-:W1:Y:S01]  /*0120*/  LDC.64 R2, c[0x0][0x888] ;  /* 0x00022200ff027b82 */ /* 0x000e620000000a00 */
[----:B------:R-:W1:Y:S02]  /*0130*/  LDCU.64 UR4, c[0x0][0x358] ;  /* 0x00006b00ff0477ac */ /* 0x000e640008000a00 */
[----:B-1----:R1:W5:Y:S01]  /*0140*/  LDG.E R27, desc[UR4][R2.64] ;  /* 0x00000004021b7981 */ /* 0x002362000c1e1900 */
[----:B------:R-:W-:Y:S01]  /*0150*/  HFMA2 R56, -RZ, RZ, 0, 5.9604644775390625e-08 ;  /* 0x00000001ff387431 */ /* 0x000fe200000001ff */
[----:B------:R-:W-:Y:S05]  /*0160*/  BRA `(.L_x_0) ;  /* 0x00000000000c7947 */ /* 0x000fea0003800000 */
.L_x_1:
[----:B------:R-:W1:Y:S01]  /*0170*/  LDCU UR4, c[0x0][0x880] ;  /* 0x00011000ff0477ac */ /* 0x000e620008000800 */
[----:B------:R-:W-:Y:S01]  /*0180*/  HFMA2 R56, -RZ, RZ, 0, 5.9604644775390625e-08 ;  /* 0x00000001ff387431 */ /* 0x000fe200000001ff */
[----:B-1----:R-:W-:-:S07]  /*0190*/  MOV R27, UR4 ;  /* 0x00000004001b7c02 */ /* 0x002fce0008000f00 */
.L_x_0:
[----:B------:R-:W2:Y:S02]  /*01a0*/  LDCU.64 UR4, c[0x0][0x8b0] ;  /* 0x00011600ff0477ac */ /* 0x000ea40008000a00 */
[----:B--2---:R-:W-:-:S04]  /*01b0*/  UISETP.NE.U32.AND UP0, UPT, UR4, URZ, UPT ;  /* 0x000000ff0400728c */ /* 0x004fc8000bf05070 */
[----:B------:R-:W-:-:S09]  /*01c0*/  UISETP.NE.AND.EX UP0, UPT, UR5, URZ, UPT, UP0 ;  /* 0x000000ff0500728c */ /* 0x000fd2000bf05300 */
[----:B------:R-:W-:Y:S05]  /*01d0*/  BRA.U UP0, `(.L_x_2) ;  /* 0x0000000100287547 */ /* 0x000fea000b800000 */
[----:B------:R-:W2:Y:S02]  /*01e0*/  LDCU.64 UR4, c[0x0][0x8a8] ;  /* 0x00011500ff0477ac */ /* 0x000ea40008000a00 */
[----:B--2---:R-:W-:-:S04]  /*01f0*/  UISETP.NE.U32.AND UP0, UPT, UR4, URZ, UPT ;  /* 0x000000ff0400728c */ /* 0x004fc8000bf05070 */
[----:B------:R-:W-:-:S09]  /*0200*/  UISETP.NE.AND.EX UP0, UPT, UR5, URZ, UPT, UP0 ;  /* 0x000000ff0500728c */ /* 0x000fd2000bf05300 */
[----:B------:R-:W-:Y:S05]  /*0210*/  BRA.U !UP0, `(.L_x_3) ;  /* 0x0000000108107547 */ /* 0x000fea000b800000 */
[----:B------:R-:W2:Y:S01]  /*0220*/  LDC.64 R24, c[0x0][0x8a8] ;  /* 0x00022a00ff187b82 */ /* 0x000ea20000000a00 */
[----:B------:R-:W2:Y:S02]  /*0230*/  LDCU.64 UR4, c[0x0][0x358] ;  /* 0x00006b00ff0477ac */ /* 0x000ea40008000a00 */
[----:B--2---:R2:W5:Y:S01]  /*0240*/  LDG.E R24, desc[UR4][R24.64] ;  /* 0x0000000418187981 */ /* 0x004562000c1e1900 */
[----:B------:R-:W-:Y:S05]  /*0250*/  BRA `(.L_x_2) ;  /* 0x0000000000087947 */ /* 0x000fea0003800000 */
.L_x_3:
[----:B------:R-:W2:Y:S02]  /*0260*/  LDCU UR4, c[0x0][0x8a0] ;  /* 0x00011400ff0477ac */ /* 0x000ea40008000800 */
[----:B--2---:R-:W-:Y:S02]  /*0270*/  MOV R24, UR4 ;  /* 0x0000000400187c02 */ /* 0x004fe40008000f00 */
.L_x_2:
[----:B------:R-:W-:Y:S01]  /*0280*/  IMAD.U32 R0, RZ, RZ, UR13 ;  /* 0x0000000dff007e24 */ /* 0x000fe2000f8e00ff */
[----:B------:R-:W-:Y:S04]  /*0290*/  BSSY.RECONVERGENT B0, `(.L_x_4) ;  /* 0x000000c000007945 */ /* 0x000fe80003800200 */
[C---:B------:R-:W-:Y:S02]  /*02a0*/  ISETP.NE.OR P2, PT, R0.reuse, 0x1, !P1 ;  /* 0x000000010000780c */ /* 0x040fe40004f45670 */
[----:B------:R-:W-:-:S11]  /*02b0*/  ISETP.NE.OR P0, PT, R0, 0x3, !P1 ;  /* 0x000000030000780c */ /* 0x000fd60004f05670 */
[----:B------:R-:W-:Y:S05]  /*02c0*/  @P2 BRA `(.L_x_5) ;  /* 0x0000000000202947 */ /* 0x000fea0003800000 */
[----:B------:R-:W3:Y:S02]  /*02d0*/  LDCU.64 UR4, c[0x0][0x348] ;  /* 0x00006900ff0477ac */ /* 0x000ee40008000a00 */
[----:B---3--:R-:W-:Y:S02]  /*02e0*/  UIADD3 UR6, UP1, UPT, UR4, 0x80, URZ ;  /* 0x0000008004067890 */ /* 0x008fe4000ff3e0ff */
[----:B------:R-:W-:Y:S02]  /*02f0*/  UIADD3 UR4, UP0, UPT, UR4, 0x180, URZ ;  /* 0x0000018004047890 */ /* 0x000fe4000ff1e0ff */
[----:B------:R-:W-:Y:S02]  /*0300*/  UIADD3.X UR7, UPT, UPT, URZ, UR5, URZ, UP1, !UPT ;  /* 0x00000005ff077290 */ /* 0x000fe40008ffe4ff */
[----:B------:R-:W-:-:S07]  /*0310*/  UIADD3.X UR5, UPT, UPT, URZ, UR5, URZ, UP0, !UPT ;  /* 0x00000005ff057290 */ /* 0x000fce00087fe4ff */
[----:B------:R3:W-:Y:S02]  /*0320*/  UTMACCTL.PF [UR6] ;  /* 0x00000000060079b9 */ /* 0x0007e40008040000 */
[----:B------:R3:W-:Y:S02]  /*0330*/  UTMACCTL.PF [UR4] ;  /* 0x00000000040079b9 */ /* 0x0007e40008040000 */
[----:B---3--:R-:W-:Y:S01]  /*0340*/  NOP ;  /* 0x0000000000007918 */ /* 0x008fe20000000000 */
.L_x_5:
[----:B------:R-:W-:Y:S05]  /*0350*/  BSYNC.RECONVERGENT B0 ;  /* 0x0000000000007941 */ /* 0x000fea0003800200 */
.L_x_4:
[----:B------:R-:W-:Y:S04]  /*0360*/  BSSY.RECONVERGENT B0, `(.L_x_6) ;  /* 0x000000a000007945 */ /* 0x000fe80003800200 */
        /* <DEDUP_REMOVED lines=9> */
.L_x_7:
[----:B------:R-:W-:Y:S05]  /*0400*/  BSYNC.RECONVERGENT B0 ;  /* 0x0000000000007941 */ /* 0x000fea0003800200 */
.L_x_6:
[----:B------:R-:W3:Y:S01]  /*0410*/  LDCU.64 UR4, c[0x0][0x888] ;  /* 0x00011100ff0477ac */ /* 0x000ee20008000a00 */
[----:B------:R-:W-:Y:S02]  /*0420*/  UISETP.EQ.U32.AND UP1, UPT, UR8, URZ, UPT ;  /* 0x000000ff0800728c */ /* 0x000fe4000bf22070 */
[----:B------:R-:W-:Y:S02]  /*0430*/  UPLOP3.LUT UP3, UPT, UPT, UPT, UPT, 0x80, 0x8 ;  /* 0x000000000008789c */ /* 0x000fe40003f6f070 */
[----:B---3--:R-:W-:-:S04]  /*0440*/  UISETP.NE.U32.AND UP0, UPT, UR4, URZ, UPT ;  /* 0x000000ff0400728c */ /* 0x008fc8000bf05070 */
[----:B------:R-:W-:-:S04]  /*0450*/  UISETP.NE.AND.EX UP0, UPT, UR5, URZ, UPT, UP0 ;  /* 0x000000ff0500728c */ /* 0x000fc8000bf05300 */
[----:B------:R-:W-:-:S04]  /*0460*/  UISETP.EQ.OR.EX UP2, UPT, UR9, URZ, !UP0, UP1 ;  /* 0x000000ff0900728c */ /* 0x000fc8000c742710 */
[----:B------:R-:W-:-:S06]  /*0470*/  UP2UR UR4, UPR, URZ, 0x4 ;  /* 0x00000004ff047883 */ /* 0x000fcc0008000000 */
[----:B------:R-:W-:Y:S01]  /*0480*/  MOV R59, UR4 ;  /* 0x00000004003b7c02 */ /* 0x000fe20008000f00 */
[----:B------:R-:W-:Y:S06]  /*0490*/  BRA.U !UP2, `(.L_x_8) ;  /* 0x000000010a207547 */ /* 0x000fec000b800000 */
[----:B------:R-:W-:Y:S01]  /*04a0*/  UISETP.NE.U32.AND UP1, UPT, UR8, URZ, UPT ;  /* 0x000000ff0800728c */ /* 0x000fe2000bf25070 */
[----:B-----5:R-:W-:Y:S01]  /*04b0*/  FSETP.NEU.AND P0, PT, R27, RZ, PT ;  /* 0x000000ff1b00720b */ /* 0x020fe20003f0d000 */
[----:B------:R-:W-:Y:S02]  /*04c0*/  USEL UR4, URZ, 0xffffffff, UP0 ;  /* 0xffffffffff047887 */ /* 0x000fe40008000000 */
[----:B------:R-:W-:-:S10]  /*04d0*/  UISETP.NE.AND.EX UP1, UPT, UR9, URZ, UPT, UP1 ;  /* 0x000000ff0900728c */ /* 0x000fd4000bf25310 */
[----:B------:R-:W-:Y:S01]  /*04e0*/  VOTEU.ANY UP0, P0 ;  /* 0x0000000000ff7886 */ /* 0x000fe20000000100 */
[----:B------:R-:W-:-:S04]  /*04f0*/  @!UP1 USEL UR4, URZ, 0xffffffff, UP0 ;  /* 0xffffffffff049887 */ /* 0x000fc80008000000 */
[----:B------:R-:W-:-:S04]  /*0500*/  ULOP3.LUT UR4, UR4, 0x1, URZ, 0xc0, !UPT ;  /* 0x0000000104047892 */ /* 0x000fc8000f8ec0ff */
[----:B------:R-:W-:-:S11]  /*0510*/  UISETP.NE.U32.AND UP3, UPT, UR4, 0x1, UPT ;  /* 0x000000010400788c */ /* 0x000fd6000bf65070 */
.L_x_8:
[----:B------:R-:W3:Y:S01]  /*0520*/  SHFL.IDX PT, R0, R57, RZ, 0x1f ;  /* 0x00001fff39007589 */ /* 0x000ee200000e0000 */
[----:B------:R-:W-:-:S04]  /*0530*/  UISETP.NE.AND UP0, UPT, UR13, 0x2, UPT ;  /* 0x000000020d00788c */ /* 0x000fc8000bf05270 */
[----:B------:R-:W-:Y:S02]  /*0540*/  UISETP.EQ.AND UP1, UPT, UR46, URZ, !UP0 ;  /* 0x000000ff2e00728c */ /* 0x000fe4000c722270 */
[----:B------:R-:W-:-:S04]  /*0550*/  USEL UR43, URZ, 0x1, UP0 ;  /* 0x00000001ff2b7887 */ /* 0x000fc80008000000 */
[----:B------:R-:W-:Y:S02]  /*0560*/  PLOP3.LUT P3, PT, P1, PT, UP1, 0x80, 0x8 ;  /* 0x000000000008781c */ /* 0x000fe40000f6f018 */
[----:B---3--:R-:W-:-:S13]  /*0570*/  ISETP.NE.AND P0, PT, R0, RZ, PT ;  /* 0x000000ff0000720c */ /* 0x008fda0003f05270 */
[----:B------:R-:W-:Y:S05]  /*0580*/  @P0 BRA `(.L_x_9) ;  /* 0x0000000000500947 */ /* 0x000fea0003800000 */
[----:B------:R-:W3:Y:S01]  /*0590*/  S2UR UR5, SR_CgaCtaId ;  /* 0x00000000000579c3 */ /* 0x000ee20000008800 */
[----:B------:R-:W-:Y:S01]  /*05a0*/  UMOV UR4, 0x400 ;  /* 0x0000040000047882 */ /* 0x000fe20000000000 */
[----:B------:R-:W-:Y:S01]  /*05b0*/  UMOV UR8, 0x1 ;  /* 0x0000000100087882 */ /* 0x000fe20000000000 */
[----:B------:R-:W-:Y:S01]  /*05c0*/  UMOV UR6, 0x2 ;  /* 0x0000000200067882 */ /* 0x000fe20000000000 */
[----:B------:R-:W-:-:S04]  /*05d0*/  UIADD3 UR8, UPT, UPT, -UR8, 0x100000, URZ ;  /* 0x0010000008087890 */ /* 0x000fc8000fffe1ff */
[----:B------:R-:W-:Y:S02]  /*05e0*/  USHF.L.U32 UR9, UR8, 0xb, URZ ;  /* 0x0000000b08097899 */ /* 0x000fe400080006ff */
[----:B------:R-:W-:Y:S02]  /*05f0*/  USHF.L.U32 UR8, UR8, 0x1, URZ ;  /* 0x0000000108087899 */ /* 0x000fe400080006ff */
[----:B------:R-:W-:-:S04]  /*0600*/  UIADD3 UR6, UPT, UPT, -UR6, 0x100000, URZ ;  /* 0x0010000006067890 */ /* 0x000fc8000fffe1ff */
[----:B------:R-:W-:Y:S02]  /*0610*/  USHF.L.U32 UR7, UR6, 0xb, URZ ;  /* 0x0000000b06077899 */ /* 0x000fe400080006ff */
[----:B------:R-:W-:Y:S01]  /*0620*/  USHF.L.U32 UR6, UR6, 0x1, URZ ;  /* 0x0000000106067899 */ /* 0x000fe200080006ff */
[----:B------:R-:W-:Y:S01]  /*0630*/  ELECT P0, URZ, PT ;  /* 0x0000000000ff782f */ /* 0x000fe20003800000 */
[----:B---3--:R-:W-:Y:S01]  /*0640*/  ULEA UR4, UR5, UR4, 0x18 ;  /* 0x0000000405047291 */ /* 0x008fe2000f8ec0ff */
[----:B------:R-:W3:Y:S11]  /*0650*/  FENCE.VIEW.ASYNC.S ;  /* 0x00000000000073c6 */ /* 0x000ef60000000000 */
[----:B---3--:R3:W4:Y:S01]  /*0660*/  SYNCS.EXCH.64 URZ, [UR4], UR8 ;  /* 0x0000000804ff75b2 */ /* 0x0087220008000100 */
[----:B------:R3:W1:Y:S01]  /*0670*/  SYNCS.EXCH.64 URZ, [UR4+0x18], UR6 ;  /* 0x0000180604ff75b2 */ /* 0x0006620008000100 */
[----:B------:R3:W1:Y:S01]  /*0680*/  SYNCS.EXCH.64 URZ, [UR4+0x8], UR8 ;  /* 0x0000080804ff75b2 */ /* 0x0006620008000100 */
[----:B------:R3:W1:Y:S01]  /*0690*/  SYNCS.EXCH.64 URZ, [UR4+0x20], UR6 ;  /* 0x0000200604ff75b2 */ /* 0x0006620008000100 */
[----:B------:R3:W1:Y:S01]  /*06a0*/  SYNCS.EXCH.64 URZ, [UR4+0x10], UR8 ;  /* 0x0000100804ff75b2 */ /* 0x0006620008000100 */
[----:B------:R3:W1:Y:S01]  /*06b0*/  SYNCS.EXCH.64 URZ, [UR4+0x28], UR6 ;  /* 0x0000280604ff75b2 */ /* 0x0006620008000100 */
[----:B------:R-:W-:Y:S01]  /*06c0*/  NOP ;  /* 0x0000000000007918 */ /* 0x000fe20000000000 */
.L_x_9:
[----:B------:R-:W2:Y:S01]  /*06d0*/  SHFL.IDX PT, R0, R57, RZ, 0x1f ;  /* 0x00001fff39007589 */ /* 0x000ea200000e0000 */
[----:B------:R-:W-:Y:S01]  /*06e0*/  NOP ;  /* 0x0000000000007918 */ /* 0x000fe20000000000 */
[----:B--2---:R-:W-:-:S13]  /*06f0*/  ISETP.NE.AND P0, PT, R0, 0x1, PT ;  /* 0x000000010000780c */ /* 0x004fda0003f05270 */
[----:B------:R-:W-:Y:S05]  /*0700*/  @P0 BRA `(.L_x_10) ;  /* 0x0000000000500947 */ /* 0x000fea0003800000 */
[----:B------:R-:W2:Y:S01]  /*0710*/  S2UR UR5, SR_CgaCtaId ;  /* 0x00000000000579c3 */ /* 0x000ea20000008800 */
[----:B---3--:R-:W-:Y:S01]  /*0720*/  UMOV UR4, 0x400 ;  /* 0x0000040000047882 */ /* 0x008fe20000000000 */
        /* <DEDUP_REMOVED lines=9> */
[----:B--2---:R-:W-:Y:S01]  /*07c0*/  ULEA UR4, UR5, UR4, 0x18 ;  /* 0x0000000405047291 */ /* 0x004fe2000f8ec0ff */
[----:B------:R-:W2:Y:S11]  /*07d0*/  FENCE.VIEW.ASYNC.S ;  /* 0x00000000000073c6 */ /* 0x000eb60000000000 */
[----:B--2---:R2:W3:Y:S01]  /*07e0*/  SYNCS.EXCH.64 URZ, [UR4+0x30], UR8 ;  /* 0x0000300804ff75b2 */ /* 0x0044e20008000100 */
[----:B------:R2:W1:Y:S01]  /*07f0*/  SYNCS.EXCH.64 URZ, [UR4+0x48], UR6 ;  /* 0x0000480604ff75b2 */ /* 0x0004620008000100 */
[----:B------:R2:W1:Y:S01]  /*0800*/  SYNCS.EXCH.64 URZ, [UR4+0x38], UR8 ;  /* 0x0000380804ff75b2 */ /* 0x0004620008000100 */
[----:B------:R2:W1:Y:S01]  /*0810*/  SYNCS.EXCH.64 URZ, [UR4+0x50], UR6 ;  /* 0x0000500604ff75b2 */ /* 0x0004620008000100 */
[----:B------:R2:W1:Y:S01]  /*0820*/  SYNCS.EXCH.64 URZ, [UR4+0x40], UR8 ;  /* 0x0000400804ff75b2 */ /* 0x0004620008000100 */
[----:B------:R2:W1:Y:S01]  /*0830*/  SYNCS.EXCH.64 URZ, [UR4+0x58], UR6 ;  /* 0x0000580604ff75b2 */ /* 0x0004620008000100 */
[----:B------:R-:W-:Y:S01]  /*0840*/  NOP ;  /* 0x0000000000007918 */ /* 0x000fe20000000000 */
.L_x_10:
[----:B------:R-:W4:Y:S01]  /*0850*/  SHFL.IDX PT, R0, R57, RZ, 0x1f ;  /* 0x00001fff39007589 */ /* 0x000f2200000e0000 */
[----:B------:R-:W-:Y:S01]  /*0860*/  NOP ;  /* 0x0000000000007918 */ /* 0x000fe20000000000 */
[----:B----4-:R-:W-:-:S13]  /*0870*/  ISETP.NE.AND P0, PT, R0, 0x3, PT ;  /* 0x000000030000780c */ /* 0x010fda0003f05270 */
[----:B------:R-:W-:Y:S05]  /*0880*/  @P0 BRA `(.L_x_11) ;  /* 0x0000000000300947 */ /* 0x000fea0003800000 */
[----:B------:R-:W4:Y:S01]  /*0890*/  S2UR UR5, SR_CgaCtaId ;  /* 0x00000000000579c3 */ /* 0x000f220000008800 */
[----:B--23--:R-:W-:Y:S01]  /*08a0*/  UMOV UR6, 0x400 ;  /* 0x0000040000067882 */ /* 0x00cfe20000000000 */
[----:B------:R-:W-:Y:S01]  /*08b0*/  UMOV UR4, 0x20 ;  /* 0x0000002000047882 */ /* 0x000fe20000000000 */
[----:B------:R-:W-:Y:S01]  /*08c0*/  ELECT P0, URZ, PT ;  /* 0x0000000000ff782f */ /* 0x000fe20003800000 */
[----:B----4-:R-:W-:Y:S02]  /*08d0*/  ULEA UR6, UR5, UR6, 0x18 ;  /* 0x0000000605067291 */ /* 0x010fe4000f8ec0ff */
[----:B------:R-:W-:-:S04]  /*08e0*/  UIADD3 UR4, UPT, UPT, -UR4, 0x100000, URZ ;  /* 0x0010000004047890 */ /* 0x000fc8000fffe1ff */
[----:B------:R-:W-:Y:S02]  /*08f0*/  USHF.L.U32 UR5, UR4, 0xb, URZ ;  /* 0x0000000b04057899 */ /* 0x000fe400080006ff */
[----:B------:R-:W-:Y:S01]  /*0900*/  USHF.L.U32 UR4, UR4, 0x1, URZ ;  /* 0x0000000104047899 */ /* 0x000fe200080006ff */
[----:B------:R-:W2:Y:S11]  /*0910*/  FENCE.VIEW.ASYNC.S ;  /* 0x00000000000073c6 */ /* 0x000eb60000000000 */
[----:B--2---:R4:W2:Y:S01]  /*0920*/  SYNCS.EXCH.64 URZ, [UR6+0x60], UR4 ;  /* 0x0000600406ff75b2 */ /* 0x0048a20008000100 */
[----:B------:R4:W3:Y:S02]  /*0930*/  SYNCS.EXCH.64 URZ, [UR6+0x68], UR4 ;  /* 0x0000680406ff75b2 */ /* 0x0008e40008000100 */
[----:B----4-:R-:W-:Y:S01]  /*0940*/  NOP ;  /* 0x0000000000007918 */ /* 0x010fe20000000000 */
.L_x_11:
[----:B------:R-:W4:Y:S01]  /*0950*/  SHFL.IDX PT, R0, R57, RZ, 0x1f ;  /* 0x00001fff39007589 */ /* 0x000f2200000e0000 */
[----:B------:R-:W-:Y:S01]  /*0960*/  NOP ;  /* 0x0000000000007918 */ /* 0x000fe20000000000 */
[----:B----4-:R-:W-:-:S13]  /*0970*/  ISETP.NE.AND P0, PT, R0, 0x4, PT ;  /* 0x000000040000780c */ /* 0x010fda0003f05270 */
[----:B------:R-:W-:Y:S05]  /*0980*/  @P0 BRA `(.L_x_12) ;  /* 0x00000000004c0947 */ /* 0x000fea0003800000 */
[----:B------:R-:W4:Y:S01]  /*0990*/  S2UR UR5, SR_CgaCtaId ;  /* 0x00000000000579c3 */ /* 0x000f220000008800 */
[----:B--23--:R-:W-:Y:S01]  /*09a0*/  UMOV UR4, 0x3a0 ;  /* 0x000003a000047882 */ /* 0x00cfe20000000000 */
[----:B------:R-:W-:Y:S01]  /*09b0*/  UMOV UR6, 0x400 ;  /* 0x0000040000067882 */ /* 0x000fe20000000000 */
[----:B------:R-:W-:Y:S01]  /*09c0*/  USEL UR4, UR4, 0x320, UP3 ;  /* 0x0000032004047887 */ /* 0x000fe20009800000 */
[----:B------:R-:W-:Y:S01]  /*09d0*/  UMOV UR8, 0x1 ;  /* 0x0000000100087882 */ /* 0x000fe20000000000 */
[----:B------:R-:W-:Y:S01]  /*09e0*/  ELECT P0, URZ, PT ;  /* 0x0000000000ff782f */ /* 0x000fe20003800000 */
[----:B------:R-:W-:-:S04]  /*09f0*/  UIADD3 UR8, UPT, UPT, -UR8, 0x100000, URZ ;  /* 0x0010000008087890 */ /* 0x000fc8000fffe1ff */
[----:B------:R-:W-:Y:S02]  /*0a00*/  USHF.L.U32 UR9, UR8, 0xb, URZ ;  /* 0x0000000b08097899 */ /* 0x000fe400080006ff */
[----:B------:R-:W-:Y:S02]  /*0a10*/  USHF.L.U32 UR8, UR8, 0x1, URZ ;  /* 0x0000000108087899 */ /* 0x000fe400080006ff */
[----:B----4-:R-:W-:Y:S02]  /*0a20*/  ULEA UR6, UR5, UR6, 0x18 ;  /* 0x0000000605067291 */ /* 0x010fe4000f8ec0ff */
[----:B------:R-:W-:-:S04]  /*0a30*/  UIADD3 UR4, UPT, UPT, -UR4, 0x100000, URZ ;  /* 0x0010000004047890 */ /* 0x000fc8000fffe1ff */
[----:B------:R-:W-:Y:S02]  /*0a40*/  USHF.L.U32 UR5, UR4, 0xb, URZ ;  /* 0x0000000b04057899 */ /* 0x000fe400080006ff */
[----:B------:R-:W-:Y:S01]  /*0a50*/  USHF.L.U32 UR4, UR4, 0x1, URZ ;  /* 0x0000000104047899 */ /* 0x000fe200080006ff */
[----:B------:R-:W2:Y:S03]  /*0a60*/  FENCE.VIEW.ASYNC.S ;  /* 0x00000000000073c6 */ /* 0x000ea60000000000 */
[----:B--2---:R4:W2:Y:S08]  /*0a70*/  SYNCS.EXCH.64 URZ, [UR6+0x70], UR8 ;  /* 0x0000700806ff75b2 */ /* 0x0048b00008000100 */
[----:B------:R4:W3:Y:S01]  /*0a80*/  SYNCS.EXCH.64 URZ, [UR6+0x80], UR4 ;  /* 0x0000800406ff75b2 */ /* 0x0008e20008000100 */
[----:B------:R4:W1:Y:S01]  /*0a90*/  SYNCS.EXCH.64 URZ, [UR6+0x78], UR8 ;  /* 0x0000780806ff75b2 */ /* 0x0008620008000100 */
[----:B------:R4:W1:Y:S02]  /*0aa0*/  SYNCS.EXCH.64 URZ, [UR6+0x88], UR4 ;  /* 0x0000880406ff75b2 */ /* 0x0008640008000100 */
[----:B----4-:R-:W-:Y:S01]  /*0ab0*/  NOP ;  /* 0x0000000000007918 */ /* 0x010fe20000000000 */
.L_x_12:
[----:B------:R-:W4:Y:S01]  /*0ac0*/  SHFL.IDX PT, R0, R57, RZ, 0x1f ;  /* 0x00001fff39007589 */ /* 0x000f2200000e0000 */
[----:B------:R-:W-:Y:S01]  /*0ad0*/  NOP ;  /* 0x0000000000007918 */ /* 0x000fe20000000000 */
[----:B----4-:R-:W-:-:S13]  /*0ae0*/  ISETP.NE.AND P0, PT, R0, 0x5, PT ;  /* 0x000000050000780c */ /* 0x010fda0003f05270 */
[----:B------:R-:W-:Y:S05]  /*0af0*/  @P0 BRA `(.L_x_13) ;  /* 0x0000000000580947 */ /* 0x000fea0003800000 */
[----:B------:R-:W4:Y:S01]  /*0b00*/  S2UR UR5, SR_CgaCtaId ;  /* 0x00000000000579c3 */ /* 0x000f220000008800 */
[----:B--23--:R-:W-:Y:S01]  /*0b10*/  UMOV UR4, 0x400 ;  /* 0x0000040000047882 */ /* 0x00cfe20000000000 */
        /* <DEDUP_REMOVED lines=9> */
[----:B----4-:R-:W-:Y:S01]  /*0bb0*/  ULEA UR4, UR5, UR4, 0x18 ;  /* 0x0000000405047291 */ /* 0x010fe2000f8ec0ff */
[----:B------:R-:W2:Y:S11]  /*0bc0*/  FENCE.VIEW.ASYNC.S ;  /* 0x00000000000073c6 */ /* 0x000eb60000000000 */
[----:B--2---:R4:W2:Y:S01]  /*0bd0*/  SYNCS.EXCH.64 URZ, [UR4+0x90], UR6 ;  /* 0x0000900604ff75b2 */ /* 0x0048a20008000100 */
[----:B------:R4:W3:Y:S01]  /*0be0*/  SYNCS.EXCH.64 URZ, [UR4+0xb0], UR8 ;  /* 0x0000b00804ff75b2 */ /* 0x0008e20008000100 */
[----:B------:R4:W1:Y:S01]  /*0bf0*/  SYNCS.EXCH.64 URZ, [UR4+0x98], UR6 ;  /* 0x0000980604ff75b2 */ /* 0x0008620008000100 */
[----:B------:R4:W1:Y:S01]  /*0c00*/  SYNCS.EXCH.64 URZ, [UR4+0xb8], UR8 ;  /* 0x0000b80804ff75b2 */ /* 0x0008620008000100 */
[----:B------:R4:W1:Y:S01]  /*0c10*/  SYNCS.EXCH.64 URZ, [UR4+0xa0], UR6 ;  /* 0x0000a00604ff75b2 */ /* 0x0008620008000100 */
[----:B------:R4:W1:Y:S01]  /*0c20*/  SYNCS.EXCH.64 URZ, [UR4+0xc0], UR8 ;  /* 0x0000c00804ff75b2 */ /* 0x0008620008000100 */
[----:B------:R4:W1:Y:S01]  /*0c30*/  SYNCS.EXCH.64 URZ, [UR4+0xa8], UR6 ;  /* 0x0000a80604ff75b2 */ /* 0x0008620008000100 */
[----:B------:R4:W1:Y:S02]  /*0c40*/  SYNCS.EXCH.64 URZ, [UR4+0xc8], UR8 ;  /* 0x0000c80804ff75b2 */ /* 0x0008640008000100 */
[----:B----4-:R-:W-:Y:S01]  /*0c50*/  NOP ;  /* 0x0000000000007918 */ /* 0x010fe20000000000 */
.L_x_13:
[----:B------:R-:W4:Y:S01]  /*0c60*/  SHFL.IDX PT, R0, R57, RZ, 0x1f ;  /* 0x00001fff39007589 */ /* 0x000f2200000e0000 */
[----:B------:R-:W-:Y:S01]  /*0c70*/  ISETP.NE.OR P1, PT, RZ, UR13, !P1 ;  /* 0x0000000dff007c0c */ /* 0x000fe2000cf25670 */
[----:B------:R-:W-:Y:S01]  /*0c80*/  NOP ;  /* 0x0000000000007918 */ /* 0x000fe20000000000 */
[----:B----4-:R-:W-:-:S13]  /*0c90*/  ISETP.NE.AND P0, PT, R0, 0x3, PT ;  /* 0x000000030000780c */ /* 0x010fda0003f05270 */
[----:B------:R-:W-:Y:S05]  /*0ca0*/  @P0 BRA `(.L_x_14) ;  /* 0x0000000000380947 */ /* 0x000fea0003800000 */
[----:B------:R-:W4:Y:S01]  /*0cb0*/  S2UR UR5, SR_CgaCtaId ;  /* 0x00000000000579c3 */ /* 0x000f220000008800 */
[----:B--23--:R-:W-:Y:S01]  /*0cc0*/  UMOV UR4, 0x400 ;  /* 0x0000040000047882 */ /* 0x00cfe20000000000 */
[----:B------:R-:W-:Y:S01]  /*0cd0*/  UMOV UR6, 0x20 ;  /* 0x0000002000067882 */ /* 0x000fe20000000000 */
[----:B------:R-:W-:Y:S01]  /*0ce0*/  ELECT P0, URZ, PT ;  /* 0x0000000000ff782f */ /* 0x000fe20003800000 */
[----:B------:R-:W-:-:S04]  /*0cf0*/  UIADD3 UR6, UPT, UPT, -UR6, 0x100000, URZ ;  /* 0x0010000006067890 */ /* 0x000fc8000fffe1ff */
[----:B------:R-:W-:Y:S02]  /*0d00*/  USHF.L.U32 UR7, UR6, 0xb, URZ ;  /* 0x0000000b06077899 */ /* 0x000fe400080006ff */
[----:B------:R-:W-:Y:S02]  /*0d10*/  USHF.L.U32 UR6, UR6, 0x1, URZ ;  /* 0x0000000106067899 */ /* 0x000fe400080006ff */
[----:B----4-:R-:W-:Y:S01]  /*0d20*/  ULEA UR4, UR5, UR4, 0x18 ;  /* 0x0000000405047291 */ /* 0x010fe2000f8ec0ff */
[----:B------:R-:W2:Y:S11]  /*0d30*/  FENCE.VIEW.ASYNC.S ;  /* 0x00000000000073c6 */ /* 0x000eb60000000000 */
[----:B--2---:R4:W2:Y:S01]  /*0d40*/  SYNCS.EXCH.64 URZ, [UR4+0xd0], UR6 ;  /* 0x0000d00604ff75b2 */ /* 0x0048a20008000100 */
[----:B------:R4:W3:Y:S01]  /*0d50*/  SYNCS.EXCH.64 URZ, [UR4+0xe0], UR6 ;  /* 0x0000e00604ff75b2 */ /* 0x0008e20008000100 */
[----:B------:R4:W1:Y:S01]  /*0d60*/  SYNCS.EXCH.64 URZ, [UR4+0xd8], UR6 ;  /* 0x0000d80604ff75b2 */ /* 0x0008620008000100 */
[----:B------:R4:W1:Y:S02]  /*0d70*/  SYNCS.EXCH.64 URZ, [UR4+0xe8], UR6 ;  /* 0x0000e80604ff75b2 */ /* 0x0008640008000100 */
[----:B----4-:R-:W-:Y:S01]  /*0d80*/  NOP ;  /* 0x0000000000007918 */ /* 0x010fe20000000000 */
.L_x_14:
[----:B--23--:R-:W2:Y:S01]  /*0d90*/  S2UR UR7, SR_CgaCtaId ;  /* 0x00000000000779c3 */ /* 0x00cea20000008800 */
[----:B------:R-:W-:Y:S01]  /*0da0*/  VOTEU.ALL UP0, P1 ;  /* 0x0000000000ff7886 */ /* 0x000fe20000800000 */
[----:B------:R-:W-:Y:S01]  /*0db0*/  UMOV UR4, 0x20 ;  /* 0x0000002000047882 */ /* 0x000fe20000000000 */
[----:B------:R-:W-:Y:S01]  /*0dc0*/  NOP ;  /* 0x0000000000007918 */ /* 0x000fe20000000000 */
[----:B------:R-:W-:Y:S01]  /*0dd0*/  LOP3.LUT R0, R62, 0x1f, RZ, 0xc0, !PT ;  /* 0x0000001f3e007812 */ /* 0x000fe200078ec0ff */
[----:B------:R-:W-:Y:S01]  /*0de0*/  UISETP.NE.AND UP4, UPT, UR13, URZ, UPT ;  /* 0x000000ff0d00728c */ /* 0x000fe2000bf85270 */
[----:B------:R-:W-:Y:S01]  /*0df0*/  @!UP0 UMOV UR6, 0x400 ;  /* 0x0000040000068882 */ /* 0x000fe20000000000 */
[----:B------:R-:W-:-:S04]  /*0e00*/  @!UP0 UIADD3 UR4, UPT, UPT, -UR4, 0x100000, URZ ;  /* 0x0010000004048890 */ /* 0x000fc8000fffe1ff */
[----:B------:R-:W-:Y:S02]  /*0e10*/  @!UP0 USHF.L.U32 UR5, UR4, 0xb, URZ ;  /* 0x0000000b04058899 */ /* 0x000fe400080006ff */
[----:B------:R-:W-:Y:S02]  /*0e20*/  @!UP0 USHF.L.U32 UR4, UR4, 0x1, URZ ;  /* 0x0000000104048899 */ /* 0x000fe400080006ff */
[----:B--2---:R-:W-:Y:S01]  /*0e30*/  @!UP0 ULEA UR6, UR7, UR6, 0x18 ;  /* 0x0000000607068291 */ /* 0x004fe2000f8ec0ff */
[----:B------:R-:W2:Y:S01]  /*0e40*/  LDCU UR7, c[0x0][0x36c] ;  /* 0x00006d80ff0777ac */ /* 0x000ea20008000800 */
[----:B------:R-:W-:Y:S01]  /*0e50*/  VOTEU.ALL UP0, P1 ;  /* 0x0000000000ff7886 */ /* 0x000fe20000800000 */
[----:B------:R-:W3:Y:S09]  /*0e60*/  FENCE.VIEW.ASYNC.S ;  /* 0x00000000000073c6 */ /* 0x000ef20000000000 */
[----:B---3--:R3:W4:Y:S01]  /*0e70*/  @!UP0 SYNCS.EXCH.64 URZ, [UR6+0xf0], UR4 ;  /* 0x0000f00406ff85b2 */ /* 0x0087220008000100 */
[----:B--2---:R-:W-:-:S09]  /*0e80*/  UISETP.EQ.U32.AND UP5, UPT, UR7, 0x1, UPT ;  /* 0x000000010700788c */ /* 0x004fd2000bfa2070 */
[----:B---3--:R-:W-:Y:S05]  /*0e90*/  BRA.U !UP5, `(.L_x_15) ;  /* 0x000000010d087547 */ /* 0x008fea000b800000 */
[----:B-1--4-:R-:W-:Y:S01]  /*0ea0*/  UCGABAR_ARV ;  /* 0x00000000000079c7 */ /* 0x012fe20008000000 */
[----:B------:R-:W-:Y:S05]  /*0eb0*/  BRA `(.L_x_16) ;  /* 0x0000000000047947 */ /* 0x000fea0003800000 */
.L_x_15:
[----:B-1--4-:R-:W-:Y:S01]  /*0ec0*/  NOP ;  /* 0x0000000000007918 */ /* 0x012fe20000000000 */
.L_x_16:
[----:B------:R-:W1:Y:S01]  /*0ed0*/  S2UR UR19, SR_CTAID.X ;  /* 0x00000000001379c3 */ /* 0x000e620000002500 */
[----:B------:R-:W-:-:S05]  /*0ee0*/  CS2R.32 R58, SR_CgaSize ;  /* 0x00000000003a7805 */ /* 0x000fca0000008a00 */
[----:B------:R-:W-:-:S05]  /*0ef0*/  IMAD R58, R58, -0xa0, RZ ;  /* 0xffffff603a3a7824 */ /* 0x000fca00078e02ff */
[----:B------:R-:W-:-:S14]  /*0f00*/  R2UR UR5, R58 ;  /* 0x000000003a0572ca */ /* 0x000fdc00000e0000 */
[----:B------:R-:W2:Y:S01]  /*0f10*/  LDCU UR5, c[0x0][UR5+0x2b0] ;  /* 0x00005600050577ac */ /* 0x000ea20008000800 */
[----:B------:R-:W-:-:S05]  /*0f20*/  CS2R.32 R58, SR_CgaSize ;  /* 0x00000000003a7805 */ /* 0x000fca0000008a00 */
[----:B------:R-:W-:-:S05]  /*0f30*/  IMAD R58, R58, -0xa0, RZ ;  /* 0xffffff603a3a7824 */ /* 0x000fca00078e02ff */
[----:B------:R-:W-:-:S14]  /*0f40*/  R2UR UR4, R58 ;  /* 0x000000003a0472ca */ /* 0x000fdc00000e0000 */
[----:B------:R-:W3:Y:S01]  /*0f50*/  LDCU UR4, c[0x0][UR4+0x2b4] ;  /* 0x00005680040477ac */ /* 0x000ee20008000800 */
[----:B------:R-:W4:Y:S01]  /*0f60*/  S2UR UR7, SR_CTAID.Y ;  /* 0x00000000000779c3 */ /* 0x000f220000002600 */
[----:B------:R-:W-:-:S05]  /*0f70*/  CS2R.32 R58, SR_CgaSize ;  /* 0x00000000003a7805 */ /* 0x000fca0000008a00 */
[----:B------:R-:W-:-:S05]  /*0f80*/  IMAD R58, R58, -0xa0, RZ ;  /* 0xffffff603a3a7824 */ /* 0x000fca00078e02ff */
[----:B------:R-:W-:-:S14]  /*0f90*/  R2UR UR8, R58 ;  /* 0x000000003a0872ca */ /* 0x000fdc00000e0000 */
[----:B------:R-:W3:Y:S01]  /*0fa0*/  LDCU UR8, c[0x0][UR8+0x2a0] ;  /* 0x00005400080877ac */ /* 0x000ee20008000800 */
[----:B------:R-:W-:Y:S01]  /*0fb0*/  UISETP.GT.U32.AND UP0, UPT, UR46, 0xffff, UPT ;  /* 0x0000ffff2e00788c */ /* 0x000fe2000bf04070 */
[----:B------:R-:W3:Y:S01]  /*0fc0*/  LDCU UR18, c[0x0][0xb24] ;  /* 0x00016480ff1277ac */ /* 0x000ee20008000800 */
[----:B------:R-:W3:Y:S01]  /*0fd0*/  S2UR UR9, SR_CgaCtaId ;  /* 0x00000000000979c3 */ /* 0x000ee20000008800 */
[----:B------:R-:W-:-:S05]  /*0fe0*/  CS2R.32 R58, SR_CgaSize ;  /* 0x00000000003a7805 */ /* 0x000fca0000008a00 */
[----:B------:R-:W-:-:S05]  /*0ff0*/  IMAD R58, R58, -0xa0, RZ ;  /* 0xffffff603a3a7824 */ /* 0x000fca00078e02ff */
[----:B------:R-:W-:-:S14]  /*1000*/  R2UR UR63, R58 ;  /* 0x000000003a3f72ca */ /* 0x000fdc00000e0000 */
[----:B------:R-:W3:Y:S01]  /*1010*/  LDCU UR63, c[0x0][UR63+0x2a4] ;  /* 0x000054803f3f77ac */ /* 0x000ee20008000800 */
[----:B------:R-:W-:Y:S01]  /*1020*/  UMOV UR29, 0x5 ;  /* 0x00000005001d7882 */ /* 0x000fe20000000000 */
[----:B-1----:R-:W-:Y:S01]  /*1030*/  I2FP.F32.U32 R3, UR19 ;  /* 0x0000001300037c45 */ /* 0x002fe20008201000 */
[----:B------:R-:W1:Y:S01]  /*1040*/  S2UR UR36, SR_CTAID.Z ;  /* 0x00000000002479c3 */ /* 0x000e620000002700 */
[----:B------:R-:W1:Y:S03]  /*1050*/  LDCU UR42, c[0x0][0xb24] ;  /* 0x00016480ff2a77ac */ /* 0x000e660008000800 */
[----:B--2---:R-:W-:Y:S01]  /*1060*/  FMUL R3, R3, UR5 ;  /* 0x0000000503037c20 */ /* 0x004fe20008400000 */
[----:B------:R-:W-:Y:S01]  /*1070*/  USEL UR5, UR46, 0xffff, !UP0 ;  /* 0x0000ffff2e057887 */ /* 0x000fe2000c000000 */
[----:B----4-:R-:W-:Y:S01]  /*1080*/  I2FP.F32.U32 R2, UR7 ;  /* 0x0000000700027c45 */ /* 0x010fe20008201000 */
[----:B------:R-:W2:Y:S03]  /*1090*/  LDCU UR27, c[0x0][0xb30] ;  /* 0x00016600ff1b77ac */ /* 0x000ea60008000800 */
[----:B------:R-:W4:Y:S01]  /*10a0*/  F2I.U32.TRUNC.NTZ R3, R3 ;  /* 0x0000000300037305 */ /* 0x000f22000020f000 */
[----:B---3--:R-:W-:Y:S01]  /*10b0*/  FMUL R2, R2, UR4 ;  /* 0x0000000402027c20 */ /* 0x008fe20008400000 */
[----:B------:R-:W-:-:S02]  /*10c0*/  ULOP3.LUT UR24, UR5, 0xffff, URZ, 0xc0, !UPT ;  /* 0x0000ffff05187892 */ /* 0x000fc4000f8ec0ff */
[----:B------:R-:W-:Y:S02]  /*10d0*/  USHF.L.U32 UR28, UR9, 0x9, URZ ;  /* 0x00000009091c7899 */ /* 0x000fe400080006ff */
[----:B------:R-:W-:Y:S02]  /*10e0*/  UISETP.GE.AND UP2, UPT, UR18, 0x1, UPT ;  /* 0x000000011200788c */ /* 0x000fe4000bf46270 */
[----:B------:R-:W3:Y:S01]  /*10f0*/  F2I.U32.TRUNC.NTZ R2, R2 ;  /* 0x0000000200027305 */ /* 0x000ee2000020f000 */
[----:B------:R-:W-:Y:S01]  /*1100*/  UMOV UR25, UR7 ;  /* 0x0000000700197c82 */ /* 0x000fe20008000000 */
[----:B------:R-:W-:Y:S01]  /*1110*/  UMOV UR20, UR19 ;  /* 0x0000001300147c82 */ /* 0x000fe20008000000 */
[----:B----4-:R-:W-:Y:S02]  /*1120*/  R2UR UR4, R3 ;  /* 0x00000000030472ca */ /* 0x010fe400000e0000 */
[----:B------:R-:W-:Y:S02]  /*1130*/  PRMT R3, RZ, 0x7610, R3 ;  /* 0x00007610ff037816 */ /* 0x000fe40000000003 */
[----:B---3--:R-:W-:-:S02]  /*1140*/  R2UR UR6, R2 ;  /* 0x00000000020672ca */ /* 0x008fc400000e0000 */
[----:B------:R-:W-:-:S07]  /*1150*/  PRMT R2, RZ, 0x7610, R2 ;  /* 0x00007610ff027816 */ /* 0x000fce0000000002 */
[----:B------:R-:W-:-:S04]  /*1160*/  UIADD3 UR5, UPT, UPT, -UR4, URZ, URZ ;  /* 0x000000ff04057290 */ /* 0x000fc8000fffe1ff */
[----:B------:R-:W-:Y:S02]  /*1170*/  UIMAD UR5, UR8, UR5, UR19 ;  /* 0x00000005080572a4 */ /* 0x000fe4000f8e0213 */
[----:B------:R-:W-:-:S04]  /*1180*/  UIADD3 UR4, UPT, UPT, -UR6, URZ, URZ ;  /* 0x000000ff06047290 */ /* 0x000fc8000fffe1ff */
[----:B------:R-:W-:Y:S01]  /*1190*/  IMAD.U32 R58, RZ, RZ, UR5 ;  /* 0x00000005ff3a7e24 */ /* 0x000fe2000f8e00ff */
[----:B------:R-:W-:Y:S01]  /*11a0*/  UIMAD UR63, UR63, UR4, UR7 ;  /* 0x000000043f3f72a4 */ /* 0x000fe2000f8e0207 */
[----:B-12---:R-:W-:Y:S11]  /*11b0*/  BRA.U UP4, `(.L_x_17) ;  /* 0x0000000104407547 */ /* 0x006ff6000b800000 */
[----:B------:R-:W-:-:S13]  /*11c0*/  R2UR UR4, R58 ;  /* 0x000000003a0472ca */ /* 0x000fda00000e0000 */
[----:B------:R-:W-:Y:S02]  /*11d0*/  UISETP.GT.U32.AND UP0, UPT, UR4, 0x1, UPT ;  /* 0x000000010400788c */ /* 0x000fe4000bf04070 */
[----:B------:R-:W-:Y:S02]  /*11e0*/  ULOP3.LUT UR4, UR4, 0xfffffffe, URZ, 0xc0, !UPT ;  /* 0xfffffffe04047892 */ /* 0x000fe4000f8ec0ff */
[----:B------:R-:W-:Y:S02]  /*11f0*/  UISETP.NE.AND UP1, UPT, UR63, URZ, UP0 ;  /* 0x000000ff3f00728c */ /* 0x000fe40008725270 */
[----:B------:R-:W-:Y:S02]  /*1200*/  UISETP.NE.AND UP0, UPT, UR63, 0x1, UP0 ;  /* 0x000000013f00788c */ /* 0x000fe40008705270 */
[----:B------:R-:W-:Y:S02]  /*1210*/  USEL UR7, URZ, 0x1, UP1 ;  /* 0x00000001ff077887 */ /* 0x000fe40008800000 */
[----:B------:R-:W-:-:S02]  /*1220*/  USEL UR6, URZ, 0x4, UP0 ;  /* 0x00000004ff067887 */ /* 0x000fc40008000000 */
[----:B------:R-:W-:Y:S02]  /*1230*/  USEL UR5, URZ, 0x2, UP1 ;  /* 0x00000002ff057887 */ /* 0x000fe40008800000 */
[----:B------:R-:W-:Y:S02]  /*1240*/  ULEA UR4, UR63, UR4, 0x1 ;  /* 0x000000043f047291 */ /* 0x000fe4000f8e08ff */
[----:B------:R-:W-:Y:S02]  /*1250*/  USEL UR8, URZ, 0x8, UP0 ;  /* 0x00000008ff087887 */ /* 0x000fe40008000000 */
[----:B------:R-:W-:-:S03]  /*1260*/  UIADD3 UR5, UPT, UPT, UR5, UR6, UR7 ;  /* 0x0000000605057290 */ /* 0x000fc6000fffe007 */
[----:B------:R-:W-:Y:S01]  /*1270*/  UMOV UR6, 0x3 ;  /* 0x0000000300067882 */ /* 0x000fe20000000000 */
[----:B------:R-:W-:Y:S02]  /*1280*/  UIADD3 UR5, UPT, UPT, UR5, UR8, URZ ;  /* 0x0000000805057290 */ /* 0x000fe4000fffe0ff */
[----:B------:R-:W-:-:S04]  /*1290*/  USHF.L.U32 UR4, UR6, UR4, URZ ;  /* 0x0000000406047299 */ /* 0x000fc800080006ff */
[----:B------:R-:W-:Y:S02]  /*12a0*/  MOV R3, UR5 ;  /* 0x0000000500037c02 */ /* 0x000fe40008000f00 */
[----:B------:R-:W-:Y:S02]  /*12b0*/  IMAD.U32 R2, RZ, RZ, UR4 ;  /* 0x00000004ff027e24 */ /* 0x000fe4000f8e00ff */
.L_x_17:
[----:B------:R-:W-:Y:S05]  /*12c0*/  BRA.U !UP2, `(.L_x_18) ;  /* 0x000000010ad07547 */ /* 0x000fea000b800000 */
[----:B------:R-:W1:Y:S01]  /*12d0*/  LDCU.128 UR20, c[0x0][0xb10] ;  /* 0x00016200ff1477ac */ /* 0x000e620008000c00 */
[----:B------:R-:W2:Y:S01]  /*12e0*/  LDCU UR12, c[0x0][0x370] ;  /* 0x00006e00ff0c77ac */ /* 0x000ea20008000800 */
[----:B------:R-:W3:Y:S01]  /*12f0*/  LDCU UR5, c[0x0][0x374] ;  /* 0x00006e80ff0577ac */ /* 0x000ee20008000800 */
[----:B------:R-:W4:Y:S01]  /*1300*/  LDCU UR26, c[0x0][0xb0c] ;  /* 0x00016180ff1a77ac */ /* 0x000f220008000800 */
[----:B------:R-:W4:Y:S01]  /*1310*/  LDCU UR4, c[0x0][0xb20] ;  /* 0x00016400ff0477ac */ /* 0x000f220008000800 */
[----:B------:R-:W4:Y:S01]  /*1320*/  LDCU.64 UR16, c[0x0][0xb28] ;  /* 0x00016500ff1077ac */ /* 0x000f220008000a00 */
[----:B-1----:R-:W-:Y:S02]  /*1330*/  UISETP.NE.AND UP0, UPT, UR22, 0x1, UPT ;  /* 0x000000011600788c */ /* 0x002fe4000bf05270 */
[----:B---3--:R-:W-:Y:S02]  /*1340*/  UIMAD.WIDE.U32 UR6, UR5, UR23, URZ ;  /* 0x00000017050672a5 */ /* 0x008fe4000f8e00ff */
[----:B--2---:R-:W-:-:S02]  /*1350*/  UIMAD.WIDE.U32 UR8, UR12, UR20, URZ ;  /* 0x000000140c0872a5 */ /* 0x004fc4000f8e00ff */
[----:B----4-:R-:W-:Y:S02]  /*1360*/  UISETP.NE.AND UP1, UPT, UR26, 0x1, UPT ;  /* 0x000000011a00788c */ /* 0x010fe4000bf25270 */
[----:B------:R-:W-:Y:S01]  /*1370*/  UISETP.NE.AND UP2, UPT, UR18, 0x1, UPT ;  /* 0x000000011200788c */ /* 0x000fe2000bf45270 */
[----:B------:R-:W-:Y:S02]  /*1380*/  UMOV UR6, UR7 ;  /* 0x0000000700067c82 */ /* 0x000fe40008000000 */
[----:B------:R-:W-:Y:S01]  /*1390*/  UMOV UR8, UR9 ;  /* 0x0000000900087c82 */ /* 0x000fe20008000000 */
[----:B------:R-:W-:Y:S02]  /*13a0*/  @UP0 USHF.R.U32.HI UR5, URZ, UR4, UR6 ;  /* 0x00000004ff050299 */ /* 0x000fe40008011606 */
[----:B------:R-:W-:Y:S02]  /*13b0*/  UIMAD.WIDE.U32 UR14, UR25, UR23, URZ ;  /* 0x00000017190e72a5 */ /* 0x000fe4000f8e00ff */
[----:B------:R-:W-:-:S02]  /*13c0*/  UIMAD.WIDE.U32 UR6, UR5, UR16, URZ ;  /* 0x00000010050672a5 */ /* 0x000fc4000f8e00ff */
[----:B------:R-:W-:Y:S02]  /*13d0*/  @UP1 USHF.R.U32.HI UR12, URZ, UR21, UR8 ;  /* 0x00000015ff0c1299 */ /* 0x000fe40008011608 */
[----:B------:R-:W-:Y:S02]  /*13e0*/  UIMAD.WIDE.U32 UR10, UR19, UR20, URZ ;  /* 0x00000014130a72a5 */ /* 0x000fe4000f8e00ff */
[----:B------:R-:W-:Y:S01]  /*13f0*/  UIMAD.WIDE.U32 UR8, UR12, UR16, URZ ;  /* 0x000000100c0872a5 */ /* 0x000fe2000f8e00ff */
[----:B------:R-:W-:Y:S01]  /*1400*/  UMOV UR14, UR15 ;  /* 0x0000000f000e7c82 */ /* 0x000fe20008000000 */
[----:B------:R-:W-:Y:S01]  /*1410*/  UMOV UR6, UR7 ;  /* 0x0000000700067c82 */ /* 0x000fe20008000000 */
[----:B------:R-:W-:Y:S02]  /*1420*/  USHF.R.U32.HI UR14, URZ, UR4, UR14 ;  /* 0x00000004ff0e7299 */ /* 0x000fe4000801160e */
[----:B------:R-:W-:Y:S01]  /*1430*/  @UP2 USHF.R.U32.HI UR5, URZ, UR17, UR6 ;  /* 0x00000011ff052299 */ /* 0x000fe20008011606 */
[----:B------:R-:W-:-:S02]  /*1440*/  UMOV UR10, UR11 ;  /* 0x0000000b000a7c82 */ /* 0x000fc40008000000 */
[----:B------:R-:W-:Y:S01]  /*1450*/  UMOV UR6, UR9 ;  /* 0x0000000900067c82 */ /* 0x000fe20008000000 */
[----:B------:R-:W-:Y:S02]  /*1460*/  USHF.R.U32.HI UR10, URZ, UR21, UR10 ;  /* 0x00000015ff0a7299 */ /* 0x000fe4000801160a */
[----:B------:R-:W-:Y:S02]  /*1470*/  @UP2 USHF.R.U32.HI UR12, URZ, UR17, UR6 ;  /* 0x00000011ff0c2299 */ /* 0x000fe40008011606 */
[----:B------:R-:W-:Y:S02]  /*1480*/  USEL UR4, UR25, UR14, !UP0 ;  /* 0x0000000e19047287 */ /* 0x000fe4000c000000 */
[----:B------:R-:W-:Y:S02]  /*1490*/  UIMAD UR6, UR5, UR18, URZ ;  /* 0x00000012050672a4 */ /* 0x000fe4000f8e02ff */
[----:B------:R-:W-:Y:S02]  /*14a0*/  USEL UR5, UR19, UR10, !UP1 ;  /* 0x0000000a13057287 */ /* 0x000fe4000c800000 */
[----:B------:R-:W-:-:S02]  /*14b0*/  UIMAD UR8, UR12, UR18, URZ ;  /* 0x000000120c0872a4 */ /* 0x000fc4000f8e02ff */
[----:B------:R-:W-:Y:S02]  /*14c0*/  UISETP.GE.AND UP0, UPT, UR4, UR6, UPT ;  /* 0x000000060400728c */ /* 0x000fe4000bf06270 */
[----:B------:R-:W-:Y:S02]  /*14d0*/  UIMAD.WIDE.U32 UR6, UR4, UR16, URZ ;  /* 0x00000010040672a5 */ /* 0x000fe4000f8e00ff */
[----:B------:R-:W-:Y:S02]  /*14e0*/  UISETP.GE.OR UP0, UPT, UR5, UR8, UP0 ;  /* 0x000000080500728c */ /* 0x000fe40008706670 */
[----:B------:R-:W-:Y:S02]  /*14f0*/  UIMAD.WIDE.U32 UR8, UR5, UR16, URZ ;  /* 0x00000010050872a5 */ /* 0x000fe4000f8e00ff */
[----:B------:R-:W-:Y:S02]  /*1500*/  USHF.R.U32.HI UR7, URZ, UR17, UR7 ;  /* 0x00000011ff077299 */ /* 0x000fe40008011607 */
[----:B------:R-:W-:-:S02]  /*1510*/  UIADD3 UR10, UPT, UPT, -UR4, URZ, URZ ;  /* 0x000000ff040a7290 */ /* 0x000fc4000fffe1ff */
[----:B------:R-:W-:Y:S02]  /*1520*/  USEL UR7, UR4, UR7, !UP2 ;  /* 0x0000000704077287 */ /* 0x000fe4000d000000 */
[----:B------:R-:W-:Y:S01]  /*1530*/  UIADD3 UR20, UPT, UPT, -UR5, URZ, URZ ;  /* 0x000000ff05147290 */ /* 0x000fe2000fffe1ff */
[----:B------:R-:W-:Y:S01]  /*1540*/  @!UP0 UMOV UR6, UR9 ;  /* 0x0000000900068c82 */ /* 0x000fe20008000000 */
[----:B------:R-:W-:Y:S02]  /*1550*/  UIADD3 UR8, UPT, UPT, -UR7, URZ, URZ ;  /* 0x000000ff07087290 */ /* 0x000fe4000fffe1ff */
[----:B------:R-:W-:Y:S02]  /*1560*/  @!UP0 USHF.R.U32.HI UR6, URZ, UR17, UR6 ;  /* 0x00000011ff068299 */ /* 0x000fe40008011606 */
[----:B------:R-:W-:Y:S02]  /*1570*/  UIMAD UR8, UR18, UR8, UR4 ;  /* 0x00000008120872a4 */ /* 0x000fe4000f8e0204 */
[----:B------:R-:W-:-:S02]  /*1580*/  @!UP0 USEL UR6, UR5, UR6, !UP2 ;  /* 0x0000000605068287 */ /* 0x000fc4000d000000 */
[----:B------:R-:W-:Y:S02]  /*1590*/  UIMAD UR25, UR22, UR10, UR25 ;  /* 0x0000000a161972a4 */ /* 0x000fe4000f8e0219 */
[----:B------:R-:W-:Y:S02]  /*15a0*/  @!UP0 UIADD3 UR7, UPT, UPT, UR7, -UR6, URZ ;  /* 0x8000000607078290 */ /* 0x000fe4000fffe0ff */
[----:B------:R-:W-:Y:S02]  /*15b0*/  @!UP0 UIMAD UR6, UR8, UR12, UR6 ;  /* 0x0000000c080682a4 */ /* 0x000fe4000f8e0206 */
[----:B------:R-:W-:Y:S02]  /*15c0*/  @!UP0 UIMAD UR4, UR7, UR18, UR5 ;  /* 0x00000012070482a4 */ /* 0x000fe4000f8e0205 */
[----:B------:R-:W-:Y:S02]  /*15d0*/  UIMAD UR20, UR26, UR20, UR19 ;  /* 0x000000141a1472a4 */ /* 0x000fe4000f8e0213 */
[----:B------:R-:W-:Y:S01]  /*15e0*/  UIMAD UR25, UR4, UR22, UR25 ;  /* 0x00000016041972a4 */ /* 0x000fe2000f8e0219 */
[----:B------:R-:W-:-:S02]  /*15f0*/  @!UP0 UMOV UR5, UR6 ;  /* 0x0000000600058c82 */ /* 0x000fc40008000000 */
[----:B------:R-:W-:-:S12]  /*1600*/  UIMAD UR20, UR5, UR26, UR20 ;  /* 0x0000001a051472a4 */ /* 0x000fd8000f8e0214 */
.L_x_18:
[----:B------:R-:W-:Y:S02]  /*1610*/  UISETP.NE.AND UP1, UPT, UR27, 0x1, UPT ;  /* 0x000000011b00788c */ /* 0x000fe4000bf25270 */
[----:B------:R-:W-:Y:S02]  /*1620*/  UISETP.NE.AND UP0, UPT, UR13, 0x2, UPT ;  /* 0x000000020d00788c */ /* 0x000fe4000bf05270 */
[----:B------:R-:W-:Y:S02]  /*1630*/  ULOP3.LUT UR28, UR28, 0x400, URZ, 0xc0, !UPT ;  /* 0x000004001c1c7892 */ /* 0x000fe4000f8ec0ff */
[----:B------:R-:W-:-:S03]  /*1640*/  USHF.L.U32 UR24, UR29, UR24, URZ ;  /* 0x000000181d187299 */ /* 0x000fc600080006ff */
[----:B------:R-:W-:Y:S09]  /*1650*/  BRA.U UP1, `(.L_x_19) ;  /* 0x0000000101447547 */ /* 0x000ff2000b800000 */
[----:B------:R-:W1:Y:S01]  /*1660*/  LDCU.128 UR8, c[0x0][0xb10] ;  /* 0x00016200ff0877ac */ /* 0x000e620008000c00 */
[----:B------:R-:W2:Y:S01]  /*1670*/  LDCU UR12, c[0x0][0xb0c] ;  /* 0x00016180ff0c77ac */ /* 0x000ea20008000800 */
[----:B------:R-:W3:Y:S01]  /*1680*/  LDCU UR14, c[0x0][0xb20] ;  /* 0x00016400ff0e77ac */ /* 0x000ee20008000800 */
[----:B-1----:R-:W-:Y:S02]  /*1690*/  UIMAD.WIDE.U32 UR6, UR20, UR8, URZ ;  /* 0x00000008140672a5 */ /* 0x002fe4000f8e00ff */
[----:B------:R-:W-:Y:S02]  /*16a0*/  UIMAD.WIDE.U32 UR4, UR25, UR11, URZ ;  /* 0x0000000b190472a5 */ /* 0x000fe4000f8e00ff */
[----:B--2---:R-:W-:Y:S02]  /*16b0*/  UISETP.NE.AND UP2, UPT, UR12, 0x1, UPT ;  /* 0x000000010c00788c */ /* 0x004fe4000bf45270 */
[----:B------:R-:W-:Y:S01]  /*16c0*/  UISETP.NE.AND UP1, UPT, UR10, 0x1, UPT ;  /* 0x000000010a00788c */ /* 0x000fe2000bf25270 */
[----:B------:R-:W-:-:S02]  /*16d0*/  UMOV UR6, UR7 ;  /* 0x0000000700067c82 */ /* 0x000fc40008000000 */
[----:B------:R-:W-:Y:S01]  /*16e0*/  UMOV UR4, UR5 ;  /* 0x0000000500047c82 */ /* 0x000fe20008000000 */
[----:B------:R-:W-:Y:S02]  /*16f0*/  USHF.R.U32.HI UR6, URZ, UR9, UR6 ;  /* 0x00000009ff067299 */ /* 0x000fe40008011606 */
[----:B---3--:R-:W-:Y:S02]  /*1700*/  USHF.R.U32.HI UR4, URZ, UR14, UR4 ;  /* 0x0000000eff047299 */ /* 0x008fe40008011604 */
[----:B------:R-:W-:Y:S02]  /*1710*/  USEL UR5, UR20, UR6, !UP2 ;  /* 0x0000000614057287 */ /* 0x000fe4000d000000 */
[----:B------:R-:W-:-:S04]  /*1720*/  USEL UR4, UR25, UR4, !UP1 ;  /* 0x0000000419047287 */ /* 0x000fc8000c800000 */
[----:B------:R-:W-:Y:S02]  /*1730*/  UIADD3 UR6, UPT, UPT, -UR4, UR5, URZ ;  /* 0x0000000504067290 */ /* 0x000fe4000fffe1ff */
[----:B------:R-:W-:Y:S02]  /*1740*/  UIADD3 UR4, UPT, UPT, UR4, -UR5, URZ ;  /* 0x8000000504047290 */ /* 0x000fe4000fffe0ff */
[----:B------:R-:W-:Y:S02]  /*1750*/  UIMAD UR25, UR6, UR10, UR25 ;  /* 0x0000000a061972a4 */ /* 0x000fe4000f8e0219 */
[----:B------:R-:W-:-:S12]  /*1760*/  UIMAD UR20, UR4, UR12, UR20 ;  /* 0x0000000c041472a4 */ /* 0x000fd8000f8e0214 */
.L_x_19:
[----:B------:R-:W-:Y:S05]  /*1770*/  BRA.U !UP5, `(.L_x_20) ;  /* 0x000000010d0c7547 */ /* 0x000fea000b800000 */
[----:B------:R-:W-:Y:S01]  /*1780*/  UCGABAR_WAIT ;  /* 0x0000000000007dc7 */ /* 0x000fe20008000000 */
[----:B------:R-:W-:Y:S01]  /*1790*/  CCTL.IVALL ;  /* 0x00000000ff00798f */ /* 0x000fe20002000000 */
[----:B------:R-:W-:Y:S05]  /*17a0*/  BRA `(.L_x_21) ;  /* 0x0000000000047947 */ /* 0x000fea0003800000 */
.L_x_20:
[----:B------:R-:W-:Y:S06]  /*17b0*/  BAR.SYNC.DEFER_BLOCKING 0x0 ;  /* 0x0000000000007b1d */ /* 0x000fec0000010000 */
.L_x_21:
[----:B------:R-:W-:Y:S05]  /*17c0*/  BRA.U UP0, `(.L_x_22) ;  /* 0x0000001100c87547 */ /* 0x000fea000b800000 */
[----:B------:R-:W1:Y:S01]  /*17d0*/  LDCU UR6, c[0x0][0x38c] ;  /* 0x00007180ff0677ac */ /* 0x000e620008000800 */
[----:B------:R-:W2:Y:S01]  /*17e0*/  S2UR UR9, SR_CgaCtaId ;  /* 0x00000000000979c3 */ /* 0x000ea20000008800 */
[----:B------:R-:W-:Y:S01]  /*17f0*/  PLOP3.LUT P1, PT, PT, PT, UP3, 0x80, 0x8 ;  /* 0x000000000008781c */ /* 0x000fe20003f2f038 */
[----:B------:R-:W-:Y:S01]  /*1800*/  IMAD.MOV.U32 R12, RZ, RZ, 0x1 ;  /* 0x00000001ff0c7424 */ /* 0x000fe200078e00ff */
[----:B------:R-:W-:Y:S01]  /*1810*/  UMOV UR8, 0x400 ;  /* 0x0000040000087882 */ /* 0x000fe20000000000 */
[----:B------:R-:W-:Y:S01]  /*1820*/  UISETP.NE.AND UP1, UPT, UR13, URZ, UPT ;  /* 0x000000ff0d00728c */ /* 0x000fe2000bf25270 */
[----:B------:R-:W-:Y:S01]  /*1830*/  ISETP.NE.AND P2, PT, R0, RZ, P3 ;  /* 0x000000ff0000720c */ /* 0x000fe20001f45270 */
[----:B------:R-:W-:Y:S01]  /*1840*/  USHF.L.U32 UR7, UR19, 0x6, URZ ;  /* 0x0000000613077899 */ /* 0x000fe200080006ff */
[----:B------:R-:W-:Y:S01]  /*1850*/  PLOP3.LUT P1, PT, P1, PT, PT, 0x8, 0x80 ;  /* 0x000000000080781c */ /* 0x000fe20000f2e170 */
[----:B------:R-:W-:Y:S01]  /*1860*/  USHF.L.U32 UR46, UR19, 0x5, URZ ;  /* 0x00000005132e7899 */ /* 0x000fe200080006ff */
[----:B------:R-:W-:Y:S01]  /*1870*/  CS2R R10, SRZ ;  /* 0x00000000000a7805 */ /* 0x000fe2000001ff00 */
[----:B------:R-:W-:Y:S01]  /*1880*/  IMAD.MOV.U32 R9, RZ, RZ, RZ ;  /* 0x000000ffff097224 */ /* 0x000fe200078e00ff */
[----:B------:R-:W3:Y:S01]  /*1890*/  LDCU UR39, c[0x0][0x370] ;  /* 0x00006e00ff2777ac */ /* 0x000ee20008000800 */
[----:B------:R-:W-:Y:S01]  /*18a0*/  IMAD.MOV.U32 R8, RZ, RZ, 0x1 ;  /* 0x00000001ff087424 */ /* 0x000fe200078e00ff */
[----:B------:R-:W-:-:S02]  /*18b0*/  USEL UR21, UR43, 0x2, UP1 ;  /* 0x000000022b157887 */ /* 0x000fc40008800000 */
[----:B-1----:R-:W-:Y:S02]  /*18c0*/  UIADD3 UR5, UPT, UPT, UR6, 0x1f, URZ ;  /* 0x0000001f06057890 */ /* 0x002fe4000fffe0ff */
[----:B------:R-:W-:Y:S02]  /*18d0*/  UIADD3 UR47, UPT, UPT, UR6, 0x3e, URZ ;  /* 0x0000003e062f7890 */ /* 0x000fe4000fffe0ff */
[----:B------:R-:W-:Y:S01]  /*18e0*/  USHF.R.S32.HI UR4, URZ, 0x1f, UR5 ;  /* 0x0000001fff047899 */ /* 0x000fe20008011405 */
[----:B------:R-:W1:Y:S03]  /*18f0*/  LDCU.64 UR26, c[0x0][0x348] ;  /* 0x00006900ff1a77ac */ /* 0x000e660008000a00 */
[----:B------:R-:W-:Y:S02]  /*1900*/  ULEA.HI UR4, UR4, UR5, URZ, 0x5 ;  /* 0x0000000504047291 */ /* 0x000fe4000f8f28ff */
[----:B--2---:R-:W-:-:S02]  /*1910*/  ULEA UR13, UR9, UR8, 0x18 ;  /* 0x00000008090d7291 */ /* 0x004fc4000f8ec0ff */
[----:B------:R-:W-:Y:S02]  /*1920*/  USHF.R.S32.HI UR41, URZ, 0x5, UR4 ;  /* 0x00000005ff297899 */ /* 0x000fe40008011404 */
[----:B------:R-:W-:Y:S02]  /*1930*/  UIADD3 UR4, UPT, UPT, UR6, -0x1, URZ ;  /* 0xffffffff06047890 */ /* 0x000fe4000fffe0ff */
[----:B------:R-:W-:Y:S02]  /*1940*/  UISETP.LT.U32.AND UP0, UPT, UR41, 0x3, UPT ;  /* 0x000000032900788c */ /* 0x000fe4000bf01070 */
[----:B------:R-:W-:Y:S02]  /*1950*/  UISETP.GE.U32.AND UP2, UPT, UR4, -0x3f, UPT ;  /* 0xffffffc10400788c */ /* 0x000fe4000bf46070 */
[----:B------:R-:W-:Y:S02]  /*1960*/  USEL UR40, UR41, 0x3, UP0 ;  /* 0x0000000329287887 */ /* 0x000fe40008000000 */
[----:B------:R-:W-:-:S02]  /*1970*/  ULOP3.LUT UR5, UR7, 0x40, URZ, 0xc0, !UPT ;  /* 0x0000004007057892 */ /* 0x000fc4000f8ec0ff */
[----:B------:R-:W-:Y:S02]  /*1980*/  UIADD3 UR4, UPT, UPT, UR40, -0x1, URZ ;  /* 0xffffffff28047890 */ /* 0x000fe4000fffe0ff */
[----:B------:R-:W-:Y:S01]  /*1990*/  ULEA UR30, UR28, UR13, 0x2 ;  /* 0x0000000d1c1e7291 */ /* 0x000fe2000f8e10ff */
[----:B------:R-:W2:Y:S02]  /*19a0*/  LDCU UR38, c[0x0][0x374] ;  /* 0x00006e80ff2677ac */ /* 0x000ea40008000800 */
[----:B------:R-:W-:Y:S02]  /*19b0*/  @UP2 UIADD3 UR4, UPT, UPT, UR40, URZ, URZ ;  /* 0x000000ff28042290 */ /* 0x000fe4000fffe0ff */
[----:B------:R-:W-:Y:S02]  /*19c0*/  ULOP3.LUT UR46, UR46, 0x20, URZ, 0xc0, !UPT ;  /* 0x000000202e2e7892 */ /* 0x000fe4000f8ec0ff */
[----:B------:R-:W-:Y:S02]  /*19d0*/  ULEA.HI UR45, UR28, UR5, URZ, 0x1b ;  /* 0x000000051c2d7291 */ /* 0x000fe4000f8fd8ff */
[----:B------:R-:W-:-:S02]  /*19e0*/  UIADD3 UR30, UPT, UPT, UR30, 0x6400, URZ ;  /* 0x000064001e1e7890 */ /* 0x000fc4000fffe0ff */
[----:B------:R-:W-:Y:S02]  /*19f0*/  UIADD3 UR44, UPT, UPT, UR41, -UR40, URZ ;  /* 0x80000028292c7290 */ /* 0x000fe4000fffe0ff */
[----:B------:R-:W-:Y:S02]  /*1a00*/  UIADD3 UR29, UPT, UPT, UR4, 0x1, URZ ;  /* 0x00000001041d7890 */ /* 0x000fe4000fffe0ff */
[----:B------:R-:W-:Y:S01]  /*1a10*/  UIADD3 UR43, UPT, UPT, -UR4, URZ, URZ ;  /* 0x000000ff042b7290 */ /* 0x000fe2000fffe1ff */
[----:B-1-3--:R-:W-:-:S11]  /*1a20*/  UMOV UR6, URZ ;  /* 0x000000ff00067c82 */ /* 0x00afd60008000000 */
.L_x_42:
[----:B-1----:R-:W1:Y:S02]  /*1a30*/  S2UR UR4, SR_CgaCtaId ;  /* 0x00000000000479c3 */ /* 0x002e640000008800 */
[----:B-1----:R-:W-:-:S09]  /*1a40*/  UISETP.NE.AND UP0, UPT, UR4, URZ, UPT ;  /* 0x000000ff0400728c */ /* 0x002fd2000bf05270 */
[----:B------:R-:W-:Y:S05]  /*1a50*/  BRA.U UP0, `(.L_x_23) ;  /* 0x0000000100287547 */ /* 0x000fea000b800000 */
[----:B------:R-:W-:Y:S02]  /*1a60*/  LEA R0, R9, UR13, 0x3 ;  /* 0x0000000d09007c11 */ /* 0x000fe4000f8e18ff */
[----:B------:R-:W-:-:S04]  /*1a70*/  SHF.L.U32 R3, R8, 0x1f, RZ ;  /* 0x0000001f08037819 */ /* 0x000fc800000006ff */
[----:B------:R-:W1:Y:S02]  /*1a80*/  SYNCS.PHASECHK.TRANS64.TRYWAIT P0, [R0+URZ+0xe0], R3 ;  /* 0x0000e003000075a7 */ /* 0x000e6400080011ff */
[----:B-1----:R-:W-:Y:S05]  /*1a90*/  @!P0 BRA `(.L_x_24) ;  /* 0x0000006000e08947 */ /* 0x002fea0003800000 */
.L_x_132:
[----:B------:R3:W-:Y:S01]  /*1aa0*/  SYNCS.ARRIVE.TRANS64.A1T0 RZ, [R0+URZ+0xd0], RZ ;  /* 0x0000d0ff00ff79a7 */ /* 0x0007e200081000ff */
[----:B------:R-:W-:-:S05]  /*1ab0*/  VIADD R9, R9, 0x1 ;  /* 0x0000000109097836 */ /* 0x000fca0000000000 */
[----:B------:R-:W-:-:S04]  /*1ac0*/  ISETP.NE.AND P0, PT, R9, 0x2, PT ;  /* 0x000000020900780c */ /* 0x000fc80003f05270 */
[----:B-1----:R-:W-:Y:S02]  /*1ad0*/  SEL R3, RZ, 0x1, P0 ;  /* 0x00000001ff037807 */ /* 0x002fe40000000000 */
[----:B------:R-:W-:Y:S02]  /*1ae0*/  SEL R9, R9, RZ, P0 ;  /* 0x000000ff09097207 */ /* 0x000fe40000000000 */
[----:B------:R-:W-:-:S07]  /*1af0*/  LOP3.LUT R8, R8, R3, RZ, 0x3c, !PT ;  /* 0x0000000308087212 */ /* 0x000fce00078e3cff */
.L_x_23:
[----:B------:R-:W-:Y:S01]  /*1b00*/  ULEA UR4, UR6, UR13, 0x3 ;  /* 0x0000000d06047291 */ /* 0x000fe2000f8e18ff */
[----:B---3--:R-:W-:Y:S01]  /*1b10*/  SHF.L.U32 R0, R12, 0x1f, RZ ;  /* 0x0000001f0c007819 */ /* 0x008fe200000006ff */
[----:B------:R-:W-:Y:S02]  /*1b20*/  UISETP.GE.U32.AND UP0, UPT, UR47, 0x3f, UPT ;  /* 0x0000003f2f00788c */ /* 0x000fe4000bf06070 */
[----:B------:R-:W-:Y:S01]  /*1b30*/  ULEA UR11, UR25, UR46, 0x6 ;  /* 0x0000002e190b7291 */ /* 0x000fe2000f8e30ff */
[----:B------:R-:W-:-:S04]  /*1b40*/  UMOV UR7, URZ ;  /* 0x000000ff00077c82 */ /* 0x000fc80008000000 */
[----:B------:R1:W3:Y:S01]  /*1b50*/  SYNCS.PHASECHK.TRANS64.TRYWAIT P0, [UR4+0x18], R0 ;  /* 0x00001800ff0075a7 */ /* 0x0002e20008001104 */
[----:B------:R-:W-:-:S04]  /*1b60*/  ULEA.HI UR4, UR20, UR20, URZ, 0x1 ;  /* 0x0000001414047291 */ /* 0x000fc8000f8f08ff */
[----:B------:R-:W-:-:S04]  /*1b70*/  USHF.L.U32 UR4, UR4, 0x6, URZ ;  /* 0x0000000604047899 */ /* 0x000fc800080006ff */
[----:B------:R-:W-:-:S04]  /*1b80*/  ULOP3.LUT UR35, UR4, 0xffffff80, URZ, 0xc0, !UPT ;  /* 0xffffff8004237892 */ /* 0x000fc8000f8ec0ff */
[----:B------:R-:W-:Y:S01]  /*1b90*/  UIADD3 UR35, UPT, UPT, UR45, UR35, URZ ;  /* 0x000000232d237290 */ /* 0x000fe2000fffe0ff */
[----:B------:R-:W-:Y:S11]  /*1ba0*/  BRA.U !UP0, `(.L_x_25) ;  /* 0x0000000108c87547 */ /* 0x000ff6000b800000 */
[----:B------:R-:W-:Y:S01]  /*1bb0*/  UMOV UR16, UR43 ;  /* 0x0000002b00107c82 */ /* 0x000fe20008000000 */
[----:B------:R-:W-:Y:S01]  /*1bc0*/  UMOV UR4, UR6 ;  /* 0x0000000600047c82 */ /* 0x000fe20008000000 */
[----:B------:R-:W-:-:S05]  /*1bd0*/  UMOV UR34, URZ ;  /* 0x000000ff00227c82 */ /* 0x000fca0008000000 */
.L_x_31:
[----:B------:R-:W-:Y:S01]  /*1be0*/  ULEA UR33, UR4, UR13, 0x3 ;  /* 0x0000000d04217291 */ /* 0x000fe2000f8e18ff */
[----:B------:R-:W-:Y:S01]  /*1bf0*/  @P3 MOV R2, 0x6000 ;  /* 0x0000600000023802 */ /* 0x000fe20000000f00 */
[----:B-1-34-:R-:W-:Y:S10]  /*1c00*/  @P0 BRA `(.L_x_26) ;  /* 0x00000000000c0947 */ /* 0x01aff40003800000 */
[----:B------:R-:W-:-:S04]  /*1c10*/  SHF.L.U32 R3, R12, 0x1f, RZ ;  /* 0x0000001f0c037819 */ /* 0x000fc800000006ff */
[----:B------:R-:W3:Y:S02]  /*1c20*/  SYNCS.PHASECHK.TRANS64.TRYWAIT P0, [UR33+0x18], R3 ;  /* 0x00001803ff0075a7 */ /* 0x000ee40008001121 */
[----:B---3--:R-:W-:Y:S05]  /*1c30*/  @!P0 BRA `(.L_x_27) ;  /* 0x00000060008c8947 */ /* 0x008fea0003800000 */
.L_x_26:
[----:B------:R3:W-:Y:S01]  /*1c40*/  @P3 SYNCS.ARRIVE.TRANS64 RZ, [UR33], R2 ;  /* 0x00000002ffff39a7 */ /* 0x0007e20008000021 */
[----:B------:R-:W-:Y:S02]  /*1c50*/  ULOP3.LUT UR5, UR21, 0x2, URZ, 0xfc, !UPT ;  /* 0x0000000215057892 */ /* 0x000fe4000f8efcff */
[----:B------:R-:W-:Y:S02]  /*1c60*/  UIADD3 UR16, UPT, UPT, UR16, 0x1, URZ ;  /* 0x0000000110107890 */ /* 0x000fe4000fffe0ff */
[----:B------:R-:W-:Y:S02]  /*1c70*/  UISETP.NE.AND UP0, UPT, UR5, 0x2, UPT ;  /* 0x000000020500788c */ /* 0x000fe4000bf05270 */
[----:B------:R-:W-:-:S07]  /*1c80*/  UISETP.NE.AND UP2, UPT, UR16, 0x1, UPT ;  /* 0x000000011000788c */ /* 0x000fce000bf45270 */
[----:B------:R-:W-:Y:S05]  /*1c90*/  BRA.U UP0, `(.L_x_28) ;  /* 0x0000000100047547 */ /* 0x000fea000b800000 */
[----:B--2---:R-:W-:Y:S05]  /*1ca0*/  BPT.TRAP 0x1 ;  /* 0x000000040000795c */ /* 0x004fea0000300000 */
.L_x_28:
[----:B------:R-:W-:Y:S04]  /*1cb0*/  BSSY.RECONVERGENT B0, `(.L_x_29) ;  /* 0x0000003000007945 */ /* 0x000fe80003800200 */
[----:B------:R-:W-:Y:S05]  /*1cc0*/  @!P2 BRA `(.L_x_30) ;  /* 0x000000000004a947 */ /* 0x000fea0003800000 */
[----:B--2---:R-:W-:Y:S05]  /*1cd0*/  BPT.TRAP 0x1 ;  /* 0x000000040000795c */ /* 0x004fea0000300000 */
.L_x_30:
[----:B--2---:R-:W-:Y:S05]  /*1ce0*/  BSYNC.RECONVERGENT B0 ;  /* 0x0000000000007941 */ /* 0x004fea0003800200 */
.L_x_29:
[----:B------:R-:W-:Y:S02]  /*1cf0*/  UIADD3 UR5, UPT, UPT, UR4, 0x1, URZ ;  /* 0x0000000104057890 */ /* 0x000fe4000fffe0ff */
[----:B------:R-:W-:Y:S02]  /*1d00*/  ULEA UR32, UR4, UR28, 0xb ;  /* 0x0000001c04207291 */ /* 0x000fe4000f8e58ff */
[----:B------:R-:W-:Y:S02]  /*1d10*/  UISETP.NE.AND UP0, UPT, UR5, 0x3, UPT ;  /* 0x000000030500788c */ /* 0x000fe4000bf05270 */
[----:B------:R-:W-:Y:S02]  /*1d20*/  UIADD3 UR14, UP1, UPT, UR26, 0x80, URZ ;  /* 0x000000801a0e7890 */ /* 0x000fe4000ff3e0ff */
[----:B------:R-:W-:Y:S02]  /*1d30*/  USEL UR7, URZ, 0x1, UP0 ;  /* 0x00000001ff077887 */ /* 0x000fe40008000000 */
[----:B------:R-:W-:-:S02]  /*1d40*/  USEL UR6, UR5, URZ, UP0 ;  /* 0x000000ff05067287 */ /* 0x000fc40008000000 */
[----:B------:R-:W-:Y:S02]  /*1d50*/  ULEA UR8, UR4, UR13, 0xc ;  /* 0x0000000d04087291 */ /* 0x000fe4000f8e60ff */
[----:B------:R-:W-:Y:S01]  /*1d60*/  ULEA UR5, UR6, UR13, 0x3 ;  /* 0x0000000d06057291 */ /* 0x000fe2000f8e18ff */
[----:B------:R-:W-:Y:S01]  /*1d70*/  LOP3.LUT R12, R12, UR7, RZ, 0x3c, !PT ;  /* 0x000000070c0c7c12 */ /* 0x000fe2000f8e3cff */
[----:B------:R-:W-:Y:S02]  /*1d80*/  ULEA UR32, UR32, UR13, 0x2 ;  /* 0x0000000d20207291 */ /* 0x000fe4000f8e10ff */
[----:B------:R-:W-:Y:S01]  /*1d90*/  UIADD3 UR4, UP0, UPT, UR26, 0x180, URZ ;  /* 0x000001801a047890 */ /* 0x000fe2000ff1e0ff */
[----:B-1----:R-:W-:Y:S01]  /*1da0*/  SHF.L.U32 R0, R12, 0x1f, RZ ;  /* 0x0000001f0c007819 */ /* 0x002fe200000006ff */
[----:B------:R-:W-:Y:S02]  /*1db0*/  ULOP3.LUT UR33, UR33, 0xfefffff8, URZ, 0xc0, !UPT ;  /* 0xfefffff821217892 */ /* 0x000fe4000f8ec0ff */
[----:B------:R-:W-:Y:S01]  /*1dc0*/  UIADD3.X UR15, UPT, UPT, URZ, UR27, URZ, UP1, !UPT ;  /* 0x0000001bff0f7290 */ /* 0x000fe20008ffe4ff */
[----:B------:R4:W1:Y:S01]  /*1dd0*/  SYNCS.PHASECHK.TRANS64.TRYWAIT P0, [UR5+0x18], R0 ;  /* 0x00001800ff0075a7 */ /* 0x0008620008001105 */
[----:B------:R-:W-:-:S02]  /*1de0*/  UIADD3 UR32, UPT, UPT, UR32, 0x6400, URZ ;  /* 0x0000640020207890 */ /* 0x000fc4000fffe0ff */
[----:B------:R-:W-:Y:S02]  /*1df0*/  UPRMT UR7, URZ, 0x5410, UR24 ;  /* 0x00005410ff077896 */ /* 0x000fe40008000018 */
[----:B------:R-:W-:Y:S02]  /*1e00*/  UIADD3 UR8, UPT, UPT, UR8, 0xc400, URZ ;  /* 0x0000c40008087890 */ /* 0x000fe4000fffe0ff */
[----:B------:R-:W-:Y:S01]  /*1e10*/  UIADD3.X UR5, UPT, UPT, URZ, UR27, URZ, UP0, !UPT ;  /* 0x0000001bff057290 */ /* 0x000fe200087fe4ff */
[----:B------:R-:W-:Y:S01]  /*1e20*/  UMOV UR18, 0x0 ;  /* 0x0000000000127882 */ /* 0x000fe20000000000 */
[----:B------:R-:W-:Y:S01]  /*1e30*/  UMOV UR19, 0x10000000 ;  /* 0x1000000000137882 */ /* 0x000fe20000000000 */
[----:B------:R-:W-:Y:S01]  /*1e40*/  UMOV UR10, UR34 ;  /* 0x00000022000a7c82 */ /* 0x000fe20008000000 */
[----:B------:R-:W-:Y:S01]  /*1e50*/  UMOV UR12, UR36 ;  /* 0x00000024000c7c82 */ /* 0x000fe20008000000 */
[----:B------:R-:W-:Y:S01]  /*1e60*/  UMOV UR9, UR33 ;  /* 0x0000002100097c82 */ /* 0x000fe20008000000 */
[----:B------:R2:W-:Y:S03]  /*1e70*/  UTMALDG.3D.MULTICAST.2CTA [UR32], [UR14], UR7, desc[UR18] ;  /* 0x000012200e0073b4 */ /* 0x0005e60008211807 */
[----:B------:R3:W-:Y:S01]  /*1e80*/  UTMALDG.3D.2CTA [UR8], [UR4], desc[UR18] ;  /* 0x00001208040075b4 */ /* 0x0007e20008211000 */
[----:B--2---:R-:W-:Y:S01]  /*1e90*/  UIADD3 UR34, UPT, UPT, UR34, 0x20, URZ ;  /* 0x0000002022227890 */ /* 0x004fe2000fffe0ff */
[----:B------:R-:W-:Y:S01]  /*1ea0*/  UMOV UR7, UR29 ;  /* 0x0000001d00077c82 */ /* 0x000fe20008000000 */
[----:B---3--:R-:W-:Y:S01]  /*1eb0*/  UMOV UR4, UR6 ;  /* 0x0000000600047c82 */ /* 0x008fe20008000000 */
[----:B------:R-:W-:Y:S09]  /*1ec0*/  BRA.U UP2, `(.L_x_31) ;  /* 0xfffffffd02447547 */ /* 0x000ff2000b83ffff */
.L_x_25:
[----:B------:R-:W-:Y:S01]  /*1ed0*/  ULEA UR4, UR6, UR13, 0x3 ;  /* 0x0000000d06047291 */ /* 0x000fe2000f8e18ff */
[----:B-1--4-:R-:W-:Y:S01]  /*1ee0*/  SHF.L.U32 R0, R12, 0x1f, RZ ;  /* 0x0000001f0c007819 */ /* 0x012fe200000006ff */
[----:B------:R-:W-:Y:S01]  /*1ef0*/  @!P1 SYNCS.ARRIVE.TRANS64.A1T0 RZ, [UR13+0x68], RZ ;  /* 0x000068ffffff99a7 */ /* 0x000fe2000810000d */
[----:B------:R-:W-:-:S06]  /*1f00*/  UISETP.GT.AND UP0, UPT, UR41, UR40, UPT ;  /* 0x000000282900728c */ /* 0x000fcc000bf04270 */
[----:B---3--:R1:W3:Y:S03]  /*1f10*/  SYNCS.PHASECHK.TRANS64.TRYWAIT P0, [UR4+0x18], R0 ;  /* 0x00001800ff0075a7 */ /* 0x0082e60008001104 */
[----:B------:R-:W-:Y:S05]  /*1f20*/  BRA.U !UP0, `(.L_x_32) ;  /* 0x0000000108c07547 */ /* 0x000fea000b800000 */
[----:B------:R-:W-:Y:S01]  /*1f30*/  UIADD3 UR25, UPT, UPT, UR44, UR7, URZ ;  /* 0x000000072c197290 */ /* 0x000fe2000fffe0ff */
[----:B------:R-:W-:-:S11]  /*1f40*/  UMOV UR4, UR6 ;  /* 0x0000000600047c82 */ /* 0x000fd60008000000 */
.L_x_38:
[----:B------:R-:W-:Y:S01]  /*1f50*/  ULEA UR17, UR4, UR13, 0x3 ;  /* 0x0000000d04117291 */ /* 0x000fe2000f8e18ff */
[----:B---3--:R-:W-:Y:S01]  /*1f60*/  @P3 MOV R2, 0x6000 ;  /* 0x0000600000023802 */ /* 0x008fe20000000f00 */
[----:B-1-3--:R-:W-:Y:S10]  /*1f70*/  @P0 BRA `(.L_x_33) ;  /* 0x00000000000c0947 */ /* 0x00aff40003800000 */
[----:B------:R-:W-:-:S04]  /*1f80*/  SHF.L.U32 R3, R12, 0x1f, RZ ;  /* 0x0000001f0c037819 */ /* 0x000fc800000006ff */
[----:B------:R-:W3:Y:S02]  /*1f90*/  SYNCS.PHASECHK.TRANS64.TRYWAIT P0, [UR17+0x18], R3 ;  /* 0x00001803ff0075a7 */ /* 0x000ee40008001111 */
[----:B---3--:R-:W-:Y:S05]  /*1fa0*/  @!P0 BRA `(.L_x_34) ;  /* 0x0000005c00c88947 */ /* 0x008fea0003800000 */
.L_x_33:
[----:B------:R3:W-:Y:S01]  /*1fb0*/  @P3 SYNCS.ARRIVE.TRANS64 RZ, [UR17], R2 ;  /* 0x00000002ffff39a7 */ /* 0x0007e20008000011 */
[----:B------:R-:W-:-:S04]  /*1fc0*/  ULOP3.LUT UR5, UR21, 0x2, URZ, 0xfc, !UPT ;  /* 0x0000000215057892 */ /* 0x000fc8000f8efcff */
[----:B------:R-:W-:-:S09]  /*1fd0*/  UISETP.NE.AND UP0, UPT, UR5, 0x2, UPT ;  /* 0x000000020500788c */ /* 0x000fd2000bf05270 */
[----:B------:R-:W-:Y:S05]  /*1fe0*/  BRA.U UP0, `(.L_x_35) ;  /* 0x0000000100047547 */ /* 0x000fea000b800000 */
[----:B--2---:R-:W-:Y:S05]  /*1ff0*/  BPT.TRAP 0x1 ;  /* 0x000000040000795c */ /* 0x004fea0000300000 */
.L_x_35:
[----:B------:R-:W-:Y:S04]  /*2000*/  BSSY.RECONVERGENT B0, `(.L_x_36) ;  /* 0x0000003000007945 */ /* 0x000fe80003800200 */
[----:B------:R-:W-:Y:S05]  /*2010*/  @!P2 BRA `(.L_x_37) ;  /* 0x000000000004a947 */ /* 0x000fea0003800000 */
[----:B--2---:R-:W-:Y:S05]  /*2020*/  BPT.TRAP 0x1 ;  /* 0x000000040000795c */ /* 0x004fea0000300000 */
.L_x_37:
[----:B--2---:R-:W-:Y:S05]  /*2030*/  BSYNC.RECONVERGENT B0 ;  /* 0x0000000000007941 */ /* 0x004fea0003800200 */
.L_x_36:
[----:B------:R-:W-:Y:S02]  /*2040*/  UIADD3 UR5, UPT, UPT, UR4, 0x1, URZ ;  /* 0x0000000104057890 */ /* 0x000fe4000fffe0ff */
[----:B------:R-:W-:Y:S02]  /*2050*/  UIADD3 UR14, UP1, UPT, UR26, 0x80, URZ ;  /* 0x000000801a0e7890 */ /* 0x000fe4000ff3e0ff */
[----:B------:R-:W-:Y:S02]  /*2060*/  UISETP.NE.AND UP0, UPT, UR5, 0x3, UPT ;  /* 0x000000030500788c */ /* 0x000fe4000bf05270 */
[----:B------:R-:W-:Y:S02]  /*2070*/  ULEA UR16, UR4, UR30, 0xd ;  /* 0x0000001e04107291 */ /* 0x000fe4000f8e68ff */
[----:B------:R-:W-:Y:S02]  /*2080*/  USEL UR8, URZ, 0x1, UP0 ;  /* 0x00000001ff087887 */ /* 0x000fe40008000000 */
[----:B------:R-:W-:-:S02]  /*2090*/  USEL UR6, UR5, URZ, UP0 ;  /* 0x000000ff05067287 */ /* 0x000fc40008000000 */
[----:B------:R-:W-:Y:S02]  /*20a0*/  UIADD3 UR22, UP0, UPT, UR26, 0x180, URZ ;  /* 0x000001801a167890 */ /* 0x000fe4000ff1e0ff */
[----:B------:R-:W-:Y:S01]  /*20b0*/  LOP3.LUT R12, R12, UR8, RZ, 0x3c, !PT ;  /* 0x000000080c0c7c12 */ /* 0x000fe2000f8e3cff */
[----:B------:R-:W-:Y:S02]  /*20c0*/  ULEA UR8, UR4, UR13, 0xc ;  /* 0x0000000d04087291 */ /* 0x000fe4000f8e60ff */
[----:B------:R-:W-:Y:S01]  /*20d0*/  ULEA UR5, UR6, UR13, 0x3 ;  /* 0x0000000d06057291 */ /* 0x000fe2000f8e18ff */
[----:B-1----:R-:W-:Y:S01]  /*20e0*/  SHF.L.U32 R0, R12, 0x1f, RZ ;  /* 0x0000001f0c007819 */ /* 0x002fe200000006ff */
[----:B------:R-:W-:Y:S02]  /*20f0*/  USHF.L.U32 UR18, UR7, 0x5, URZ ;  /* 0x0000000507127899 */ /* 0x000fe400080006ff */
[----:B------:R-:W-:Y:S02]  /*2100*/  ULOP3.LUT UR17, UR17, 0xfefffff8, URZ, 0xc0, !UPT ;  /* 0xfefffff811117892 */ /* 0x000fe4000f8ec0ff */
[----:B------:R-:W-:-:S02]  /*2110*/  UIADD3.X UR15, UPT, UPT, URZ, UR27, URZ, UP1, !UPT ;  /* 0x0000001bff0f7290 */ /* 0x000fc40008ffe4ff */
[----:B------:R-:W-:Y:S01]  /*2120*/  UPRMT UR4, URZ, 0x5410, UR24 ;  /* 0x00005410ff047896 */ /* 0x000fe20008000018 */
[----:B------:R4:W1:Y:S01]  /*2130*/  SYNCS.PHASECHK.TRANS64.TRYWAIT P0, [UR5+0x18], R0 ;  /* 0x00001800ff0075a7 */ /* 0x0008620008001105 */
[----:B------:R-:W-:Y:S02]  /*2140*/  UIADD3 UR8, UPT, UPT, UR8, 0xc400, URZ ;  /* 0x0000c40008087890 */ /* 0x000fe4000fffe0ff */
[----:B------:R-:W-:Y:S01]  /*2150*/  UIADD3.X UR23, UPT, UPT, URZ, UR27, URZ, UP0, !UPT ;  /* 0x0000001bff177290 */ /* 0x000fe200087fe4ff */
[----:B------:R-:W-:Y:S01]  /*2160*/  UMOV UR32, 0x0 ;  /* 0x0000000000207882 */ /* 0x000fe20000000000 */
[----:B------:R-:W-:Y:S01]  /*2170*/  UMOV UR33, 0x10000000 ;  /* 0x1000000000217882 */ /* 0x000fe20000000000 */
[----:B------:R-:W-:Y:S01]  /*2180*/  UMOV UR19, UR35 ;  /* 0x0000002300137c82 */ /* 0x000fe20008000000 */
[----:B------:R-:W-:Y:S01]  /*2190*/  UMOV UR20, UR36 ;  /* 0x0000002400147c82 */ /* 0x000fe20008000000 */
[----:B------:R-:W-:Y:S01]  /*21a0*/  UMOV UR12, UR36 ;  /* 0x00000024000c7c82 */ /* 0x000fe20008000000 */
[----:B------:R-:W-:Y:S01]  /*21b0*/  UMOV UR9, UR17 ;  /* 0x0000001100097c82 */ /* 0x000fe20008000000 */
[----:B------:R-:W-:Y:S01]  /*21c0*/  UMOV UR10, UR18 ;  /* 0x00000012000a7c82 */ /* 0x000fe20008000000 */
[----:B------:R2:W-:Y:S01]  /*21d0*/  UTMALDG.3D.MULTICAST.2CTA [UR16], [UR14], UR4, desc[UR32] ;  /* 0x000020100e0073b4 */ /* 0x0005e20008211804 */
[----:B------:R-:W-:-:S04]  /*21e0*/  UIADD3 UR7, UPT, UPT, UR7, 0x1, URZ ;  /* 0x0000000107077890 */ /* 0x000fc8000fffe0ff */
[----:B------:R-:W-:Y:S01]  /*21f0*/  UISETP.NE.AND UP0, UPT, UR7, UR25, UPT ;  /* 0x000000190700728c */ /* 0x000fe2000bf05270 */
[----:B------:R4:W-:Y:S01]  /*2200*/  UTMALDG.3D.2CTA [UR8], [UR22], desc[UR32] ;  /* 0x00002008160075b4 */ /* 0x0009e20008211000 */
[----:B--2---:R-:W-:-:S07]  /*2210*/  UMOV UR4, UR6 ;  /* 0x0000000600047c82 */ /* 0x004fce0008000000 */
[----:B----4-:R-:W-:Y:S05]  /*2220*/  BRA.U UP0, `(.L_x_38) ;  /* 0xfffffffd00487547 */ /* 0x010fea000b83ffff */
.L_x_32:
[C---:B------:R-:W-:Y:S01]  /*2230*/  LEA R3, R11.reuse, UR13, 0x3 ;  /* 0x0000000d0b037c11 */ /* 0x040fe2000f8e18ff */
[----:B------:R-:W-:Y:S01]  /*2240*/  NOP ;  /* 0x0000000000007918 */ /* 0x000fe20000000000 */
[----:B-1----:R-:W-:Y:S02]  /*2250*/  SHF.L.U32 R0, R10, 0x1f, RZ ;  /* 0x0000001f0a007819 */ /* 0x002fe400000006ff */
[----:B------:R-:W-:Y:S02]  /*2260*/  LEA R5, R11, UR13, 0x4 ;  /* 0x0000000d0b057c11 */ /* 0x000fe4000f8e20ff */
[----:B---3--:R-:W1:Y:S02]  /*2270*/  SYNCS.PHASECHK.TRANS64.TRYWAIT P0, [R3+URZ+0x70], R0 ;  /* 0x00007000030075a7 */ /* 0x008e6400080011ff */
[----:B-1----:R-:W-:Y:S05]  /*2280*/  @!P0 BRA `(.L_x_39) ;  /* 0x0000005c00288947 */ /* 0x002fea0003800000 */
.L_x_135:
[----:B------:R-:W3:Y:S01]  /*2290*/  LDS.128 R4, [R5+0x100] ;  /* 0x0001000005047984 */ /* 0x000ee20000000c00 */
[----:B------:R-:W-:Y:S01]  /*22a0*/  UISETP.GE.AND UP0, UPT, UR42, 0x1, UPT ;  /* 0x000000012a00788c */ /* 0x000fe2000bf06270 */
[----:B------:R-:W-:Y:S01]  /*22b0*/  @!PT LDS RZ, [RZ] ;  /* 0x00000000fffff984 */ /* 0x000fe20000000800 */
[----:B------:R-:W-:Y:S01]  /*22c0*/  @!PT LDS RZ, [RZ] ;  /* 0x00000000fffff984 */ /* 0x000fe20000000800 */
[----:B------:R-:W-:Y:S01]  /*22d0*/  @!PT LDS RZ, [RZ] ;  /* 0x00000000fffff984 */ /* 0x000fe20000000800 */
[----:B------:R-:W-:Y:S01]  /*22e0*/  @!PT LDS RZ, [RZ] ;  /* 0x00000000fffff984 */ /* 0x000fe20000000800 */
[----:B------:R4:W-:Y:S06]  /*22f0*/  MEMBAR.ALL.CTA ;  /* 0x0000000000007992 */ /* 0x0009ec0000008000 */
[----:B----4-:R-:W4:Y:S01]  /*2300*/  FENCE.VIEW.ASYNC.S ;  /* 0x00000000000073c6 */ /* 0x010f220000000000 */
[----:B---3--:R-:W-:-:S13]  /*2310*/  LOP3.LUT P0, RZ, R6, 0x1, RZ, 0xc0, !PT ;  /* 0x0000000106ff7812 */ /* 0x008fda000780c0ff */
[----:B----4-:R-:W-:Y:S01]  /*2320*/  VOTEU.ANY UP1, P0 ;  /* 0x0000000000ff7886 */ /* 0x010fe20000020100 */
[----:B------:R-:W-:-:S13]  /*2330*/  PLOP3.LUT P0, PT, PT, PT, UP1, 0x80, 0x8 ;  /* 0x000000000008781c */ /* 0x000fda0003f0f018 */
[----:B-1----:R-:W-:Y:S02]  /*2340*/  @P0 LOP3.LUT R0, R5, 0xffff, RZ, 0xc0, !PT ;  /* 0x0000ffff05000812 */ /* 0x002fe400078ec0ff */
[----:B------:R-:W-:Y:S02]  /*2350*/  @P0 MOV R2, R4 ;  /* 0x0000000400020202 */ /* 0x000fe40000000f00 */
[----:B------:R-:W-:Y:S01]  /*2360*/  @P0 R2UR UR5, R0 ;  /* 0x00000000000502ca */ /* 0x000fe200000e0000 */
[----:B------:R-:W-:Y:S01]  /*2370*/  VIADD R0, R3, 0x80 ;  /* 0x0000008003007836 */ /* 0x000fe20000000000 */
[----:B------:R-:W-:Y:S02]  /*2380*/  @P0 SHF.R.U32.HI R4, RZ, 0x10, R5 ;  /* 0x00000010ff040819 */ /* 0x000fe40000011605 */
[----:B------:R-:W-:Y:S02]  /*2390*/  @P0 R2UR UR7, R2 ;  /* 0x00000000020702ca */ /* 0x000fe400000e0000 */
[----:B------:R-:W-:-:S02]  /*23a0*/  PRMT R0, RZ, 0x654, R0 ;  /* 0x00000654ff007816 */ /* 0x000fc40000000000 */
[----:B------:R-:W-:Y:S02]  /*23b0*/  @P0 R2UR UR4, R4 ;  /* 0x00000000040402ca */ /* 0x000fe400000e0000 */
[----:B------:R1:W-:Y:S03]  /*23c0*/  SYNCS.ARRIVE.TRANS64.RED.A1T0 RZ, [R0+URZ], RZ ;  /* 0x000000ff00ff79a7 */ /* 0x0003e600081004ff */
[----:B------:R-:W-:-:S04]  /*23d0*/  @UP1 UMOV UR31, UR5 ;  /* 0x00000005001f1c82 */ /* 0x000fc80008000000 */
[----:B------:R-:W-:-:S04]  /*23e0*/  @UP1 UMOV UR37, UR7 ;  /* 0x0000000700251c82 */ /* 0x000fc80008000000 */
[----:B------:R-:W-:Y:S01]  /*23f0*/  @UP1 UMOV UR36, UR4 ;  /* 0x0000000400241c82 */ /* 0x000fe20008000000 */
[----:B------:R-:W-:Y:S05]  /*2400*/  BRA.U !UP0, `(.L_x_40) ;  /* 0x0000000108d47547 */ /* 0x000fea000b800000 */
[----:B------:R-:W2:Y:S01]  /*2410*/  LDCU.128 UR16, c[0x0][0xb10] ;  /* 0x00016200ff1077ac */ /* 0x000ea20008000c00 */
[----:B------:R-:W3:Y:S01]  /*2420*/  LDCU UR12, c[0x0][0xb20] ;  /* 0x00016400ff0c77ac */ /* 0x000ee20008000800 */
[----:B------:R-:W4:Y:S01]  /*2430*/  LDCU UR20, c[0x0][0xb0c] ;  /* 0x00016180ff1477ac */ /* 0x000f220008000800 */
[----:B------:R-:W1:Y:S01]  /*2440*/  LDCU.64 UR8, c[0x0][0xb28] ;  /* 0x00016500ff0877ac */ /* 0x000e620008000a00 */
[----:B------:R-:W-:Y:S02]  /*2450*/  UISETP.NE.AND UP3, UPT, UR42, 0x1, UPT ;  /* 0x000000012a00788c */ /* 0x000fe4000bf65270 */
[----:B--2---:R-:W-:Y:S02]  /*2460*/  UIMAD.WIDE.U32 UR10, UR38, UR19, URZ ;  /* 0x00000013260a72a5 */ /* 0x004fe4000f8e00ff */
[----:B------:R-:W-:Y:S02]  /*2470*/  UIMAD.WIDE.U32 UR4, UR39, UR16, URZ ;  /* 0x00000010270472a5 */ /* 0x000fe4000f8e00ff */
[----:B------:R-:W-:-:S02]  /*2480*/  UISETP.NE.AND UP0, UPT, UR18, 0x1, UPT ;  /* 0x000000011200788c */ /* 0x000fc4000bf05270 */
[----:B------:R-:W-:Y:S01]  /*2490*/  UIMAD.WIDE.U32 UR22, UR31, UR19, URZ ;  /* 0x000000131f1672a5 */ /* 0x000fe2000f8e00ff */
[----:B------:R-:W-:Y:S02]  /*24a0*/  UMOV UR10, UR11 ;  /* 0x0000000b000a7c82 */ /* 0x000fe40008000000 */
[----:B------:R-:W-:Y:S01]  /*24b0*/  UMOV UR4, UR5 ;  /* 0x0000000500047c82 */ /* 0x000fe20008000000 */
[----:B---3--:R-:W-:Y:S02]  /*24c0*/  USHF.R.U32.HI UR10, URZ, UR12, UR10 ;  /* 0x0000000cff0a7299 */ /* 0x008fe4000801160a */
[----:B----4-:R-:W-:Y:S02]  /*24d0*/  UISETP.NE.AND UP2, UPT, UR20, 0x1, UPT ;  /* 0x000000011400788c */ /* 0x010fe4000bf45270 */
[----:B------:R-:W-:Y:S02]  /*24e0*/  USHF.R.U32.HI UR4, URZ, UR17, UR4 ;  /* 0x00000011ff047299 */ /* 0x000fe40008011604 */
[----:B------:R-:W-:-:S02]  /*24f0*/  USEL UR5, UR38, UR10, !UP0 ;  /* 0x0000000a26057287 */ /* 0x000fc4000c000000 */
[----:B------:R-:W-:Y:S02]  /*2500*/  USEL UR7, UR39, UR4, !UP2 ;  /* 0x0000000427077287 */ /* 0x000fe4000d000000 */
[----:B-1----:R-:W-:Y:S01]  /*2510*/  UIMAD.WIDE.U32 UR10, UR5, UR8, URZ ;  /* 0x00000008050a72a5 */ /* 0x002fe2000f8e00ff */
[----:B------:R-:W-:Y:S01]  /*2520*/  UMOV UR4, UR23 ;  /* 0x0000001700047c82 */ /* 0x000fe20008000000 */
[----:B------:R-:W-:Y:S02]  /*2530*/  UIMAD.WIDE.U32 UR14, UR37, UR16, URZ ;  /* 0x00000010250e72a5 */ /* 0x000fe4000f8e00ff */
[----:B------:R-:W-:-:S03]  /*2540*/  UIMAD.WIDE.U32 UR22, UR7, UR8, URZ ;  /* 0x00000008071672a5 */ /* 0x000fc6000f8e00ff */
[----:B------:R-:W-:Y:S01]  /*2550*/  UMOV UR10, UR11 ;  /* 0x0000000b000a7c82 */ /* 0x000fe20008000000 */
[----:B------:R-:W-:Y:S02]  /*2560*/  USHF.R.U32.HI UR4, URZ, UR12, UR4 ;  /* 0x0000000cff047299 */ /* 0x000fe40008011604 */
[----:B------:R-:W-:Y:S01]  /*2570*/  @UP3 USHF.R.U32.HI UR5, URZ, UR9, UR10 ;  /* 0x00000009ff053299 */ /* 0x000fe2000801160a */
[----:B------:R-:W-:Y:S01]  /*2580*/  UMOV UR14, UR15 ;  /* 0x0000000f000e7c82 */ /* 0x000fe20008000000 */
[----:B------:R-:W-:Y:S01]  /*2590*/  UMOV UR22, UR23 ;  /* 0x0000001700167c82 */ /* 0x000fe20008000000 */
[----:B------:R-:W-:Y:S02]  /*25a0*/  USHF.R.U32.HI UR17, URZ, UR17, UR14 ;  /* 0x00000011ff117299 */ /* 0x000fe4000801160e */
[----:B------:R-:W-:Y:S02]  /*25b0*/  USEL UR4, UR31, UR4, !UP0 ;  /* 0x000000041f047287 */ /* 0x000fe4000c000000 */
[----:B------:R-:W-:-:S02]  /*25c0*/  @UP3 USHF.R.U32.HI UR7, URZ, UR9, UR22 ;  /* 0x00000009ff073299 */ /* 0x000fc40008011616 */
[----:B------:R-:W-:Y:S02]  /*25d0*/  UIMAD UR10, UR42, UR5, URZ ;  /* 0x000000052a0a72a4 */ /* 0x000fe4000f8e02ff */
[----:B------:R-:W-:Y:S02]  /*25e0*/  USEL UR5, UR37, UR17, !UP2 ;  /* 0x0000001125057287 */ /* 0x000fe4000d000000 */
[----:B------:R-:W-:Y:S02]  /*25f0*/  UIMAD UR12, UR42, UR7, URZ ;  /* 0x000000072a0c72a4 */ /* 0x000fe4000f8e02ff */
[----:B------:R-:W-:Y:S02]  /*2600*/  UISETP.GE.AND UP0, UPT, UR4, UR10, UPT ;  /* 0x0000000a0400728c */ /* 0x000fe4000bf06270 */
[----:B------:R-:W-:Y:S02]  /*2610*/  UIMAD.WIDE.U32 UR10, UR4, UR8, URZ ;  /* 0x00000008040a72a5 */ /* 0x000fe4000f8e00ff */
[----:B------:R-:W-:-:S02]  /*2620*/  UISETP.GE.OR UP0, UPT, UR5, UR12, UP0 ;  /* 0x0000000c0500728c */ /* 0x000fc40008706670 */
[----:B------:R-:W-:Y:S02]  /*2630*/  UIMAD.WIDE.U32 UR14, UR5, UR8, URZ ;  /* 0x00000008050e72a5 */ /* 0x000fe4000f8e00ff */
[----:B------:R-:W-:Y:S01]  /*2640*/  UIADD3 UR12, UPT, UPT, -UR5, URZ, URZ ;  /* 0x000000ff050c7290 */ /* 0x000fe2000fffe1ff */
[----:B------:R-:W-:Y:S01]  /*2650*/  UMOV UR10, UR11 ;  /* 0x0000000b000a7c82 */ /* 0x000fe20008000000 */
[----:B------:R-:W-:Y:S02]  /*2660*/  UIADD3 UR11, UPT, UPT, -UR4, URZ, URZ ;  /* 0x000000ff040b7290 */ /* 0x000fe4000fffe1ff */
[----:B------:R-:W-:-:S03]  /*2670*/  USHF.R.U32.HI UR10, URZ, UR9, UR10 ;  /* 0x00000009ff0a7299 */ /* 0x000fc6000801160a */
[----:B------:R-:W-:Y:S01]  /*2680*/  @!UP0 UMOV UR8, UR15 ;  /* 0x0000000f00088c82 */ /* 0x000fe20008000000 */
[----:B------:R-:W-:Y:S02]  /*2690*/  UIMAD UR11, UR18, UR11, UR31 ;  /* 0x0000000b120b72a4 */ /* 0x000fe4000f8e021f */
[----:B------:R-:W-:Y:S02]  /*26a0*/  USEL UR10, UR4, UR10, !UP3 ;  /* 0x0000000a040a7287 */ /* 0x000fe4000d800000 */
[----:B------:R-:W-:Y:S02]  /*26b0*/  @!UP0 USHF.R.U32.HI UR8, URZ, UR9, UR8 ;  /* 0x00000009ff088299 */ /* 0x000fe40008011608 */
[----:B------:R-:W-:Y:S02]  /*26c0*/  UIADD3 UR9, UPT, UPT, -UR10, URZ, URZ ;  /* 0x000000ff0a097290 */ /* 0x000fe4000fffe1ff */
[----:B------:R-:W-:Y:S02]  /*26d0*/  @!UP0 USEL UR8, UR5, UR8, !UP3 ;  /* 0x0000000805088287 */ /* 0x000fe4000d800000 */
[----:B------:R-:W-:-:S02]  /*26e0*/  UIMAD UR9, UR42, UR9, UR4 ;  /* 0x000000092a0972a4 */ /* 0x000fc4000f8e0204 */
[----:B------:R-:W-:Y:S02]  /*26f0*/  @!UP0 UIADD3 UR10, UPT, UPT, UR10, -UR8, URZ ;  /* 0x800000080a0a8290 */ /* 0x000fe4000fffe0ff */
[----:B------:R-:W-:Y:S02]  /*2700*/  @!UP0 UIMAD UR8, UR9, UR7, UR8 ;  /* 0x00000007090882a4 */ /* 0x000fe4000f8e0208 */
[----:B------:R-:W-:Y:S02]  /*2710*/  @!UP0 UIMAD UR4, UR42, UR10, UR5 ;  /* 0x0000000a2a0482a4 */ /* 0x000fe4000f8e0205 */
[----:B------:R-:W-:Y:S02]  /*2720*/  UIMAD UR7, UR20, UR12, UR37 ;  /* 0x0000000c140772a4 */ /* 0x000fe4000f8e0225 */
[----:B------:R-:W-:Y:S01]  /*2730*/  UIMAD UR31, UR4, UR18, UR11 ;  /* 0x00000012041f72a4 */ /* 0x000fe2000f8e020b */
[----:B------:R-:W-:Y:S02]  /*2740*/  @!UP0 UMOV UR5, UR8 ;  /* 0x0000000800058c82 */ /* 0x000fe40008000000 */
[----:B------:R-:W-:-:S12]  /*2750*/  UIMAD UR37, UR5, UR20, UR7 ;  /* 0x00000014052572a4 */ /* 0x000fd8000f8e0207 */
.L_x_40:
[----:B------:R-:W3:Y:S02]  /*2760*/  LDCU UR4, c[0x0][0xb30] ;  /* 0x00016600ff0477ac */ /* 0x000ee40008000800 */
[----:B---3--:R-:W-:-:S09]  /*2770*/  UISETP.NE.AND UP0, UPT, UR4, 0x1, UPT ;  /* 0x000000010400788c */ /* 0x008fd2000bf05270 */
[----:B------:R-:W-:Y:S05]  /*2780*/  BRA.U UP0, `(.L_x_41) ;  /* 0x0000000100447547 */ /* 0x000fea000b800000 */
[----:B------:R-:W3:Y:S01]  /*2790*/  LDCU.128 UR16, c[0x0][0xb10] ;  /* 0x00016200ff1077ac */ /* 0x000ee20008000c00 */
[----:B------:R-:W4:Y:S01]  /*27a0*/  LDCU UR10, c[0x0][0xb0c] ;  /* 0x00016180ff0a77ac */ /* 0x000f220008000800 */
[----:B------:R-:W1:Y:S01]  /*27b0*/  LDCU UR7, c[0x0][0xb20] ;  /* 0x00016400ff0777ac */ /* 0x000e620008000800 */
[----:B---3--:R-:W-:Y:S02]  /*27c0*/  UIMAD.WIDE.U32 UR8, UR37, UR16, URZ ;  /* 0x00000010250872a5 */ /* 0x008fe4000f8e00ff */
[----:B------:R-:W-:Y:S02]  /*27d0*/  UIMAD.WIDE.U32 UR4, UR31, UR19, URZ ;  /* 0x000000131f0472a5 */ /* 0x000fe4000f8e00ff */
[----:B----4-:R-:W-:Y:S02]  /*27e0*/  UISETP.NE.AND UP2, UPT, UR10, 0x1, UPT ;  /* 0x000000010a00788c */ /* 0x010fe4000bf45270 */
[----:B------:R-:W-:Y:S01]  /*27f0*/  UISETP.NE.AND UP0, UPT, UR18, 0x1, UPT ;  /* 0x000000011200788c */ /* 0x000fe2000bf05270 */
[----:B------:R-:W-:-:S02]  /*2800*/  UMOV UR8, UR9 ;  /* 0x0000000900087c82 */ /* 0x000fc40008000000 */
[----:B------:R-:W-:Y:S01]  /*2810*/  UMOV UR4, UR5 ;  /* 0x0000000500047c82 */ /* 0x000fe20008000000 */
[----:B------:R-:W-:Y:S02]  /*2820*/  USHF.R.U32.HI UR17, URZ, UR17, UR8 ;  /* 0x00000011ff117299 */ /* 0x000fe40008011608 */
[----:B-1----:R-:W-:Y:S02]  /*2830*/  USHF.R.U32.HI UR4, URZ, UR7, UR4 ;  /* 0x00000007ff047299 */ /* 0x002fe40008011604 */
[----:B------:R-:W-:Y:S02]  /*2840*/  USEL UR5, UR37, UR17, !UP2 ;  /* 0x0000001125057287 */ /* 0x000fe4000d000000 */
[----:B------:R-:W-:-:S04]  /*2850*/  USEL UR4, UR31, UR4, !UP0 ;  /* 0x000000041f047287 */ /* 0x000fc8000c000000 */
[----:B------:R-:W-:Y:S02]  /*2860*/  UIADD3 UR7, UPT, UPT, UR5, -UR4, URZ ;  /* 0x8000000405077290 */ /* 0x000fe4000fffe0ff */
[----:B------:R-:W-:Y:S02]  /*2870*/  UIADD3 UR4, UPT, UPT, -UR5, UR4, URZ ;  /* 0x0000000405047290 */ /* 0x000fe4000fffe1ff */
[----:B------:R-:W-:Y:S02]  /*2880*/  UIMAD UR31, UR7, UR18, UR31 ;  /* 0x00000012071f72a4 */ /* 0x000fe4000f8e021f */
[----:B------:R-:W-:-:S12]  /*2890*/  UIMAD UR37, UR4, UR10, UR37 ;  /* 0x0000000a042572a4 */ /* 0x000fd8000f8e0225 */
.L_x_41:
[----:B------:R-:W-:Y:S01]  /*28a0*/  VIADD R11, R11, 0x1 ;  /* 0x000000010b0b7836 */ /* 0x000fe20000000000 */
[----:B------:R-:W-:Y:S01]  /*28b0*/  R2UR UR4, R58 ;  /* 0x000000003a0472ca */ /* 0x000fe200000e0000 */
[----:B------:R-:W-:Y:S01]  /*28c0*/  UIADD3 UR25, UPT, UPT, UR31, UR63, URZ ;  /* 0x0000003f1f197290 */ /* 0x000fe2000fffe0ff */
[----:B------:R-:W-:Y:S02]  /*28d0*/  PLOP3.LUT P1, PT, PT, PT, PT, 0x80, 0x8 ;  /* 0x000000000008781c */ /* 0x000fe40003f2f070 */
[----:B------:R-:W-:-:S04]  /*28e0*/  ISETP.NE.AND P0, PT, R11, 0x2, PT ;  /* 0x000000020b00780c */ /* 0x000fc80003f05270 */
[----:B------:R-:W-:Y:S02]  /*28f0*/  SEL R3, RZ, 0x1, P0 ;  /* 0x00000001ff037807 */ /* 0x000fe40000000000 */
[----:B------:R-:W-:Y:S02]  /*2900*/  SEL R11, R11, RZ, P0 ;  /* 0x000000ff0b0b7207 */ /* 0x000fe40000000000 */
[----:B------:R-:W-:Y:S01]  /*2910*/  LOP3.LUT R10, R10, R3, RZ, 0x3c, !PT ;  /* 0x000000030a0a7212 */ /* 0x000fe200078e3cff */
[----:B------:R-:W-:Y:S01]  /*2920*/  UIADD3 UR20, UPT, UPT, UR37, UR4, URZ ;  /* 0x0000000425147290 */ /* 0x000fe2000fffe0ff */
[----:B------:R-:W-:Y:S11]  /*2930*/  BRA.U UP1, `(.L_x_42) ;  /* 0xfffffff1013c7547 */ /* 0x000ff6000b83ffff */
[----:B------:R-:W-:Y:S01]  /*2940*/  UIADD3 UR13, UPT, UPT, UR13, 0x18, URZ ;  /* 0x000000180d0d7890 */ /* 0x000fe2000fffe0ff */
[----:B------:R-:W-:-:S03]  /*2950*/  SHF.L.U32 R3, R12, 0x1f, RZ ;  /* 0x0000001f0c037819 */ /* 0x000fc600000006ff */
[----:B------:R-:W-:-:S09]  /*2960*/  ULEA UR4, UR6, UR13, 0x3 ;  /* 0x0000000d06047291 */ /* 0x000fd2000f8e18ff */
[----:B------:R-:W3:Y:S02]  /*2970*/  SYNCS.PHASECHK.TRANS64.TRYWAIT P0, [UR4], R3 ;  /* 0x00000003ff0075a7 */ /* 0x000ee40008001104 */
[----:B---3--:R-:W-:Y:S05]  /*2980*/  @!P0 BRA `(.L_x_43) ;  /* 0x00000054007c8947 */ /* 0x008fea0003800000 */
.L_x_137:
[----:B------:R-:W-:-:S04]  /*2990*/  UIADD3 UR4, UPT, UPT, UR6, 0x1, URZ ;  /* 0x0000000106047890 */ /* 0x000fc8000fffe0ff */
[----:B------:R-:W-:-:S04]  /*29a0*/  UISETP.NE.AND UP0, UPT, UR4, 0x3, UPT ;  /* 0x000000030400788c */ /* 0x000fc8000bf05270 */
[----:B------:R-:W-:Y:S02]  /*29b0*/  USEL UR6, URZ, 0x1, UP0 ;  /* 0x00000001ff067887 */ /* 0x000fe40008000000 */
[----:B------:R-:W-:-:S04]  /*29c0*/  USEL UR4, UR4, URZ, UP0 ;  /* 0x000000ff04047287 */ /* 0x000fc80008000000 */
[----:B------:R-:W-:Y:S01]  /*29d0*/  ULEA UR5, UR4, UR13, 0x3 ;  /* 0x0000000d04057291 */ /* 0x000fe2000f8e18ff */
[----:B------:R-:W-:-:S04]  /*29e0*/  LOP3.LUT R12, R12, UR6, RZ, 0x3c, !PT ;  /* 0x000000060c0c7c12 */ /* 0x000fc8000f8e3cff */
[----:B-1----:R-:W-:-:S04]  /*29f0*/  SHF.L.U32 R3, R12, 0x1f, RZ ;  /* 0x0000001f0c037819 */ /* 0x002fc800000006ff */
[----:B------:R-:W1:Y:S02]  /*2a00*/  SYNCS.PHASECHK.TRANS64.TRYWAIT P0, [UR5], R3 ;  /* 0x00000003ff0075a7 */ /* 0x000e640008001105 */
[----:B-1----:R-:W-:Y:S05]  /*2a10*/  @!P0 BRA `(.L_x_44) ;  /* 0x0000005400708947 */ /* 0x002fea0003800000 */
.L_x_139:
[----:B------:R-:W-:-:S04]  /*2a20*/  UIADD3 UR4, UPT, UPT, UR4, 0x1, URZ ;  /* 0x0000000104047890 */ /* 0x000fc8000fffe0ff */
[----:B------:R-:W-:-:S04]  /*2a30*/  UISETP.NE.AND UP0, UPT, UR4, 0x3, UPT ;  /* 0x000000030400788c */ /* 0x000fc8000bf05270 */
[----:B------:R-:W-:Y:S02]  /*2a40*/  USEL UR5, URZ, 0x1, UP0 ;  /* 0x00000001ff057887 */ /* 0x000fe40008000000 */
[----:B------:R-:W-:-:S04]  /*2a50*/  USEL UR4, UR4, URZ, UP0 ;  /* 0x000000ff04047287 */ /* 0x000fc80008000000 */
[----:B------:R-:W-:Y:S01]  /*2a60*/  ULEA UR4, UR4, UR13, 0x3 ;  /* 0x0000000d04047291 */ /* 0x000fe2000f8e18ff */
[----:B-1----:R-:W-:-:S04]  /*2a70*/  LOP3.LUT R3, R12, UR5, RZ, 0x3c, !PT ;  /* 0x000000050c037c12 */ /* 0x002fc8000f8e3cff */
[----:B------:R-:W-:Y:S01]  /*2a80*/  SHF.L.U32 R3, R3, 0x1f, RZ ;  /* 0x0000001f03037819 */ /* 0x000fe200000006ff */
[----:B------:R-:W-:-:S07]  /*2a90*/  IMAD.U32 R0, RZ, RZ, UR4 ;  /* 0x00000004ff007e24 */ /* 0x000fce000f8e00ff */
.L_x_45:
[----:B-1----:R1:W3:Y:S02]  /*2aa0*/  SYNCS.PHASECHK.TRANS64.TRYWAIT P0, [R0+URZ], R3 ;  /* 0x00000003000075a7 */ /* 0x0022e400080011ff */
[----:B---3--:R-:W-:Y:S05]  /*2ab0*/  @!P0 NANOSLEEP.SYNCS 0x989680 ;  /* 0x009896800000895d */ /* 0x008fea0003900000 */
[----:B------:R-:W3:Y:S02]  /*2ac0*/  @!P0 SYNCS.PHASECHK.TRANS64 P0, [R0+URZ], R3 ;  /* 0x00000003000085a7 */ /* 0x000ee400080010ff */
[----:B--23--:R-:W-:Y:S05]  /*2ad0*/  @P0 EXIT ;  /* 0x000000000000094d */ /* 0x00cfea0003800000 */
[----:B------:R-:W-:Y:S05]  /*2ae0*/  BRA `(.L_x_45) ;  /* 0xfffffffc00ec7947 */ /* 0x000fea000383ffff */
.L_x_22:
[----:B------:R-:W1:Y:S02]  /*2af0*/  S2UR UR4, SR_CgaCtaId ;  /* 0x00000000000479c3 */ /* 0x000e640000008800 */
[----:B-1----:R-:W-:-:S04]  /*2b00*/  UISETP.NE.AND UP0, UPT, UR4, URZ, UPT ;  /* 0x000000ff0400728c */ /* 0x002fc8000bf05270 */
[----:B------:R-:W-:-:S09]  /*2b10*/  UISETP.NE.OR UP0, UPT, UR13, 0x1, UP0 ;  /* 0x000000010d00788c */ /* 0x000fd20008705670 */
[----:B------:R-:W-:Y:S05]  /*2b20*/  BRA.U UP0, `(.L_x_46) ;  /* 0x00000005004c7547 */ /* 0x000fea000b800000 */
[----:B------:R-:W1:Y:S01]  /*2b30*/  S2UR UR5, SR_CgaCtaId ;  /* 0x00000000000579c3 */ /* 0x000e620000008800 */
[----:B------:R-:W-:Y:S01]  /*2b40*/  UMOV UR4, 0x400 ;  /* 0x0000040000047882 */ /* 0x000fe20000000000 */
[----:B------:R-:W-:Y:S01]  /*2b50*/  ISETP.GE.U32.AND P2, PT, R0, 0x4, PT ;  /* 0x000000040000780c */ /* 0x000fe20003f46070 */
[----:B------:R-:W-:Y:S01]  /*2b60*/  IMAD.MOV.U32 R12, RZ, RZ, 0x1 ;  /* 0x00000001ff0c7424 */ /* 0x000fe200078e00ff */
[----:B------:R-:W-:Y:S02]  /*2b70*/  CS2R R10, SRZ ;  /* 0x00000000000a7805 */ /* 0x000fe4000001ff00 */
[----:B------:R-:W-:Y:S01]  /*2b80*/  CS2R R8, SRZ ;  /* 0x0000000000087805 */ /* 0x000fe2000001ff00 */
[----:B-1----:R-:W-:-:S03]  /*2b90*/  ULEA UR6, UR5, UR4, 0x18 ;  /* 0x0000000405067291 */ /* 0x002fc6000f8ec0ff */
[----:B------:R-:W-:-:S09]  /*2ba0*/  UMOV UR5, URZ ;  /* 0x000000ff00057c82 */ /* 0x000fd20008000000 */
.L_x_50:
[----:B------:R-:W-:Y:S02]  /*2bb0*/  LEA R2, R8, UR6, 0x3 ;  /* 0x0000000608027c11 */ /* 0x000fe4000f8e18ff */
[----:B------:R-:W-:-:S03]  /*2bc0*/  SHF.L.U32 R5, R9, 0x1f, RZ ;  /* 0x0000001f09057819 */ /* 0x000fc600000006ff */
[----:B------:R-:W-:Y:S01]  /*2bd0*/  VIADD R4, R2, 0xe0 ;  /* 0x000000e002047836 */ /* 0x000fe20000000000 */
[----:B------:R-:W1:Y:S02]  /*2be0*/  SYNCS.PHASECHK.TRANS64.TRYWAIT P0, [R2+URZ+0xd0], R5 ;  /* 0x0000d005020075a7 */ /* 0x000e6400080011ff */
[----:B-1----:R-:W-:Y:S05]  /*2bf0*/  @!P0 BRA `(.L_x_47) ;  /* 0x0000005400108947 */ /* 0x002fea0003800000 */
.L_x_140:
[----:B------:R-:W-:Y:S01]  /*2c00*/  ULEA UR4, UR5, UR6, 0x3 ;  /* 0x0000000605047291 */ /* 0x000fe2000f8e18ff */
[----:B------:R-:W-:Y:S02]  /*2c10*/  PRMT R4, RZ, 0x654, R4 ;  /* 0x00000654ff047816 */ /* 0x000fe40000000004 */
[----:B-1----:R-:W-:Y:S01]  /*2c20*/  SHF.L.U32 R5, R12, 0x1f, RZ ;  /* 0x0000001f0c057819 */ /* 0x002fe200000006ff */
[----:B------:R-:W-:Y:S01]  /*2c30*/  UIADD3 UR7, UPT, UPT, UR4, 0x70, URZ ;  /* 0x0000007004077890 */ /* 0x000fe2000fffe0ff */
[----:B------:R1:W-:Y:S05]  /*2c40*/  SYNCS.ARRIVE.TRANS64.RED.A1T0 RZ, [R4+URZ], RZ ;  /* 0x000000ff04ff79a7 */ /* 0x0003ea00081004ff */
[----:B------:R-:W-:Y:S01]  /*2c50*/  IMAD.U32 R7, RZ, RZ, UR7 ;  /* 0x00000007ff077e24 */ /* 0x000fe2000f8e00ff */
[----:B------:R-:W2:Y:S04]  /*2c60*/  SYNCS.PHASECHK.TRANS64.TRYWAIT P0, [UR4+0x80], R5 ;  /* 0x00008005ff0075a7 */ /* 0x000ea80008001104 */
[----:B------:R-:W-:Y:S01]  /*2c70*/  PRMT R6, R0, 0x654, R7 ;  /* 0x0000065400067816 */ /* 0x000fe20000000007 */
[----:B-1----:R-:W-:Y:S01]  /*2c80*/  @!P2 IMAD.MOV.U32 R4, RZ, RZ, 0x10 ;  /* 0x00000010ff04a424 */ /* 0x002fe200078e00ff */
[----:B--2---:R-:W-:Y:S06]  /*2c90*/  @!P0 BRA `(.L_x_48) ;  /* 0x0000005000fc8947 */ /* 0x004fec0003800000 */
.L_x_142:
[----:B------:R-:W-:Y:S01]  /*2ca0*/  ULEA UR8, UR5, UR6, 0x4 ;  /* 0x0000000605087291 */ /* 0x000fe2000f8e20ff */
[----:B------:R-:W-:Y:S01]  /*2cb0*/  SEL R3, R6, R3, !P2 ;  /* 0x0000000306037207 */ /* 0x000fe20005000000 */
[----:B------:R-:W-:Y:S01]  /*2cc0*/  UIADD3 UR9, UPT, UPT, UR4, 0x70, URZ ;  /* 0x0000007004097890 */ /* 0x000fe2000fffe0ff */
[----:B-1----:R-:W-:Y:S01]  /*2cd0*/  LEA R2, R11, UR6, 0x3 ;  /* 0x000000060b027c11 */ /* 0x002fe2000f8e18ff */
[----:B------:R-:W-:Y:S01]  /*2ce0*/  UIADD3 UR8, UPT, UPT, UR8, 0x100, URZ ;  /* 0x0000010008087890 */ /* 0x000fe2000fffe0ff */
[----:B------:R-:W-:Y:S01]  /*2cf0*/  SHF.L.U32 R5, R10, 0x1f, RZ ;  /* 0x0000001f0a057819 */ /* 0x000fe200000006ff */
[----:B------:R1:W-:Y:S01]  /*2d00*/  @!P2 SYNCS.ARRIVE.TRANS64.RED RZ, [R3+URZ], R4 ;  /* 0x0000000403ffa9a7 */ /* 0x0003e200080004ff */
[----:B------:R-:W-:Y:S01]  /*2d10*/  UIADD3 UR4, UPT, UPT, UR5, 0x1, URZ ;  /* 0x0000000105047890 */ /* 0x000fe2000fffe0ff */
[----:B------:R-:W-:-:S03]  /*2d20*/  VIADD R8, R8, 0x1 ;  /* 0x0000000108087836 */ /* 0x000fc60000000000 */
[----:B------:R-:W-:Y:S02]  /*2d30*/  UISETP.NE.AND UP0, UPT, UR4, 0x2, UPT ;  /* 0x000000020400788c */ /* 0x000fe4000bf05270 */
[----:B------:R-:W-:Y:S06]  /*2d40*/  UGETNEXTWORKID.BROADCAST [UR8], [UR9] ;  /* 0x00000000080073ca */ /* 0x000fec0008000100 */
[----:B------:R-:W-:Y:S01]  /*2d50*/  USEL UR7, URZ, 0x1, UP0 ;  /* 0x00000001ff077887 */ /* 0x000fe20008000000 */
[----:B------:R-:W-:Y:S01]  /*2d60*/  ISETP.NE.AND P0, PT, R8, 0x2, PT ;  /* 0x000000020800780c */ /* 0x000fe20003f05270 */
[----:B------:R-:W-:Y:S01]  /*2d70*/  USEL UR5, UR4, URZ, UP0 ;  /* 0x000000ff04057287 */ /* 0x000fe20008000000 */
[----:B------:R-:W2:Y:S03]  /*2d80*/  SYNCS.PHASECHK.TRANS64.TRYWAIT P1, [R2+URZ+0x70], R5 ;  /* 0x00007005020075a7 */ /* 0x000ea600080211ff */
[----:B------:R-:W-:Y:S01]  /*2d90*/  LOP3.LUT R12, R12, UR7, RZ, 0x3c, !PT ;  /* 0x000000070c0c7c12 */ /* 0x000fe2000f8e3cff */
[----:B-12---:R-:W-:Y:S07]  /*2da0*/  @!P1 BRA `(.L_x_49) ;  /* 0x0000005000d09947 */ /* 0x006fee0003800000 */
.L_x_143:
[C---:B------:R-:W-:Y:S01]  /*2db0*/  LEA R4, R11.reuse, UR6, 0x4 ;  /* 0x000000060b047c11 */ /* 0x040fe2000f8e20ff */
[----:B-1----:R-:W-:Y:S01]  /*2dc0*/  VIADD R2, R2, 0x80 ;  /* 0x0000008002027836 */ /* 0x002fe20000000000 */
[----:B------:R-:W-:Y:S01]  /*2dd0*/  SEL R8, R8, RZ, P0 ;  /* 0x000000ff08087207 */ /* 0x000fe20000000000 */
[----:B------:R-:W-:-:S03]  /*2de0*/  VIADD R11, R11, 0x1 ;  /* 0x000000010b0b7836 */ /* 0x000fc60000000000 */
[----:B------:R-:W1:Y:S01]  /*2df0*/  LDS.128 R4, [R4+0x100] ;  /* 0x0001000004047984 */ /* 0x000e620000000c00 */
[----:B------:R-:W-:Y:S02]  /*2e00*/  PRMT R2, RZ, 0x654, R2 ;  /* 0x00000654ff027816 */ /* 0x000fe40000000002 */
[C---:B------:R-:W-:Y:S01]  /*2e10*/  ISETP.NE.AND P1, PT, R11.reuse, 0x2, PT ;  /* 0x000000020b00780c */ /* 0x040fe20003f25270 */
[----:B------:R-:W-:Y:S01]  /*2e20*/  @!PT LDS RZ, [RZ] ;  /* 0x00000000fffff984 */ /* 0x000fe20000000800 */
[----:B------:R-:W-:Y:S01]  /*2e30*/  @!PT LDS RZ, [RZ] ;  /* 0x00000000fffff984 */ /* 0x000fe20000000800 */
[----:B------:R-:W-:Y:S01]  /*2e40*/  @!PT LDS RZ, [RZ] ;  /* 0x00000000fffff984 */ /* 0x000fe20000000800 */
[----:B------:R-:W-:Y:S01]  /*2e50*/  @!PT LDS RZ, [RZ] ;  /* 0x00000000fffff984 */ /* 0x000fe20000000800 */
[----:B------:R2:W-:Y:S06]  /*2e60*/  MEMBAR.ALL.CTA ;  /* 0x0000000000007992 */ /* 0x0005ec0000008000 */
[----:B--2---:R-:W2:Y:S01]  /*2e70*/  FENCE.VIEW.ASYNC.S ;  /* 0x00000000000073c6 */ /* 0x004ea20000000000 */
[----:B------:R-:W-:Y:S01]  /*2e80*/  SEL R11, R11, RZ, P1 ;  /* 0x000000ff0b0b7207 */ /* 0x000fe20000800000 */
[----:B--2---:R2:W-:Y:S01]  /*2e90*/  SYNCS.ARRIVE.TRANS64.RED.A1T0 RZ, [R2+URZ], RZ ;  /* 0x000000ff02ff79a7 */ /* 0x0045e200081004ff */
[----:B-1----:R-:W-:-:S02]  /*2ea0*/  LOP3.LUT P3, RZ, R6, 0x1, RZ, 0xc0, !PT ;  /* 0x0000000106ff7812 */ /* 0x002fc4000786c0ff */
[----:B------:R-:W-:-:S04]  /*2eb0*/  SEL R5, RZ, 0x1, P1 ;  /* 0x00000001ff057807 */ /* 0x000fc80000800000 */
[----:B------:R-:W-:Y:S02]  /*2ec0*/  LOP3.LUT R10, R10, R5, RZ, 0x3c, !PT ;  /* 0x000000050a0a7212 */ /* 0x000fe400078e3cff */
[----:B--2---:R-:W-:-:S04]  /*2ed0*/  SEL R2, RZ, 0x1, P0 ;  /* 0x00000001ff027807 */ /* 0x004fc80000000000 */
[----:B------:R-:W-:Y:S01]  /*2ee0*/  LOP3.LUT R9, R9, R2, RZ, 0x3c, !PT ;  /* 0x0000000209097212 */ /* 0x000fe200078e3cff */
[----:B------:R-:W-:Y:S06]  /*2ef0*/  @P3 BRA `(.L_x_50) ;  /* 0xfffffffc002c3947 */ /* 0x000fec000383ffff */
[----:B------:R-:W-:Y:S01]  /*2f00*/  ULEA UR4, UR5, UR6, 0x3 ;  /* 0x0000000605047291 */ /* 0x000fe2000f8e18ff */
[----:B------:R-:W-:-:S08]  /*2f10*/  SHF.L.U32 R3, R12, 0x1f, RZ ;  /* 0x0000001f0c037819 */ /* 0x000fd000000006ff */
[----:B------:R-:W1:Y:S02]  /*2f20*/  SYNCS.PHASECHK.TRANS64 P0, [UR4+0x80], R3 ;  /* 0x00008003ff0075a7 */ /* 0x000e640008001004 */
[----:B-1----:R-:W-:Y:S05]  /*2f30*/  @P0 BRA `(.L_x_51) ;  /* 0x0000000000080947 */ /* 0x002fea0003800000 */
[----:B------:R-:W1:Y:S02]  /*2f40*/  SYNCS.PHASECHK.TRANS64.TRYWAIT P0, [UR4+0x80], R3 ;  /* 0x00008003ff0075a7 */ /* 0x000e640008001104 */
[----:B-1----:R-:W-:Y:S05]  /*2f50*/  @!P0 BRA `(.L_x_52) ;  /* 0x0000005000788947 */ /* 0x002fea0003800000 */
.L_x_51:
[----:B------:R-:W-:-:S04]  /*2f60*/  UIADD3 UR7, UPT, UPT, UR5, 0x1, URZ ;  /* 0x0000000105077890 */ /* 0x000fc8000fffe0ff */
[----:B------:R-:W-:-:S04]  /*2f70*/  UISETP.NE.AND UP0, UPT, UR7, 0x2, UPT ;  /* 0x000000020700788c */ /* 0x000fc8000bf05270 */
[----:B------:R-:W-:Y:S02]  /*2f80*/  USEL UR8, URZ, 0x1, UP0 ;  /* 0x00000001ff087887 */ /* 0x000fe40008000000 */
[----:B------:R-:W-:-:S04]  /*2f90*/  USEL UR7, UR7, URZ, UP0 ;  /* 0x000000ff07077287 */ /* 0x000fc80008000000 */
[----:B------:R-:W-:Y:S01]  /*2fa0*/  ULEA UR7, UR7, UR6, 0x3 ;  /* 0x0000000607077291 */ /* 0x000fe2000f8e18ff */
[----:B-1----:R-:W-:-:S04]  /*2fb0*/  LOP3.LUT R3, R12, UR8, RZ, 0x3c, !PT ;  /* 0x000000080c037c12 */ /* 0x002fc8000f8e3cff */
[----:B------:R-:W-:-:S04]  /*2fc0*/  SHF.L.U32 R0, R3, 0x1f, RZ ;  /* 0x0000001f03007819 */ /* 0x000fc800000006ff */
[----:B------:R-:W1:Y:S02]  /*2fd0*/  SYNCS.PHASECHK.TRANS64 P0, [UR7+0x80], R0 ;  /* 0x00008000ff0075a7 */ /* 0x000e640008001007 */
[----:B-1----:R-:W-:Y:S05]  /*2fe0*/  @P0 EXIT ;  /* 0x000000000000094d */ /* 0x002fea0003800000 */
[----:B------:R-:W-:Y:S02]  /*2ff0*/  SHF.L.U32 R3, R3, 0x1f, RZ ;  /* 0x0000001f03037819 */ /* 0x000fe400000006ff */
[----:B------:R-:W-:-:S07]  /*3000*/  MOV R0, UR7 ;  /* 0x0000000700007c02 */ /* 0x000fce0008000f00 */
.L_x_53:
[----:B-1----:R1:W2:Y:S02]  /*3010*/  SYNCS.PHASECHK.TRANS64.TRYWAIT P0, [R0+URZ+0x80], R3 ;  /* 0x00008003000075a7 */ /* 0x0022a400080011ff */
[----:B--2---:R-:W-:Y:S05]  /*3020*/  @!P0 NANOSLEEP.SYNCS 0x989680 ;  /* 0x009896800000895d */ /* 0x004fea0003900000 */
[----:B------:R-:W2:Y:S02]  /*3030*/  @!P0 SYNCS.PHASECHK.TRANS64 P0, [R0+URZ+0x80], R3 ;  /* 0x00008003000085a7 */ /* 0x000ea400080010ff */
[----:B--2---:R-:W-:Y:S05]  /*3040*/  @P0 EXIT ;  /* 0x000000000000094d */ /* 0x004fea0003800000 */
[----:B------:R-:W-:Y:S05]  /*3050*/  BRA `(.L_x_53) ;  /* 0xfffffffc00ec7947 */ /* 0x000fea000383ffff */
.L_x_46:
[----:B------:R-:W-:Y:S05]  /*3060*/  BRA.U UP4, `(.L_x_54) ;  /* 0x0000001104dc7547 */ /* 0x000fea000b800000 */
[----:B------:R-:W1:Y:S01]  /*3070*/  S2UR UR7, SR_CgaCtaId ;  /* 0x00000000000779c3 */ /* 0x000e620000008800 */
[----:B------:R-:W-:Y:S01]  /*3080*/  UMOV UR4, 0x40 ;  /* 0x0000004000047882 */ /* 0x000fe20000000000 */
[----:B------:R-:W-:Y:S01]  /*3090*/  NOP ;  /* 0x0000000000007918 */ /* 0x000fe20000000000 */
[----:B------:R-:W-:Y:S01]  /*30a0*/  UMOV UR6, 0x400 ;  /* 0x0000040000067882 */ /* 0x000fe20000000000 */
[----:B-1----:R-:W-:Y:S02]  /*30b0*/  ULEA UR5, UR7, UR4, 0x18 ;  /* 0x0000000407057291 */ /* 0x002fe4000f8ec0ff */
[----:B------:R-:W-:-:S07]  /*30c0*/  ULEA UR6, UR7, UR6, 0x18 ;  /* 0x0000000607067291 */ /* 0x000fce000f8ec0ff */
[----:B------:R-:W1:Y:S02]  /*30d0*/  LDS.U8 R0, [UR5+0x1c] ;  /* 0x00001c05ff007984 */ /* 0x000e640008000000 */
[----:B-1----:R-:W-:-:S13]  /*30e0*/  ISETP.NE.AND P0, PT, R0, RZ, PT ;  /* 0x000000ff0000720c */ /* 0x002fda0003f05270 */
[----:B------:R-:W-:Y:S05]  /*30f0*/  @P0 BRA `(.L_x_55) ;  /* 0x0000000400080947 */ /* 0x000fea0003800000 */
[----:B------:R-:W-:Y:S02]  /*3100*/  UISETP.NE.U32.AND UP1, UPT, UR46, 0x1, UPT ;  /* 0x000000012e00788c */ /* 0x000fe4000bf25070 */
[----:B------:R-:W-:-:S07]  /*3110*/  UIADD3 UR7, UPT, UPT, UR5, 0x8, URZ ;  /* 0x0000000805077890 */ /* 0x000fce000fffe0ff */
[----:B------:R-:W-:Y:S05]  /*3120*/  BRA.U !UP1, `(.L_x_56) ;  /* 0x00000001099c7547 */ /* 0x000fea000b800000 */
[----:B------:R-:W-:Y:S01]  /*3130*/  ELECT P0, URZ, PT ;  /* 0x0000000000ff782f */ /* 0x000fe20003800000 */
[----:B------:R-:W-:-:S12]  /*3140*/  BSSY B0, `(.L_x_56) ;  /* 0x0000025000007945 */ /* 0x000fd80003800000 */
[----:B------:R-:W-:Y:S05]  /*3150*/  @!P0 BRA `(.L_x_57) ;  /* 0x00000000008c8947 */ /* 0x000fea0003800000 */
[----:B------:R-:W-:-:S05]  /*3160*/  UMOV UR4, 0x10 ;  /* 0x0000001000047882 */ /* 0x000fca0000000000 */
[----:B------:R-:W-:Y:S04]  /*3170*/  DEPBAR.LE SB1, 0x36 ;  /* 0x00009d800000791a */ /* 0x000fe80000000000 */
[----:B------:R-:W1:Y:S02]  /*3180*/  UTCATOMSWS.2CTA.FIND_AND_SET.ALIGN UP0, UR4, UR4 ;  /* 0x00000004000475e3 */ /* 0x000e640008200800 */
[----:B-1----:R-:W-:Y:S01]  /*3190*/  MOV R11, UR4 ;  /* 0x00000004000b7c02 */ /* 0x002fe20008000f00 */
[----:B------:R-:W-:Y:S06]  /*31a0*/  BRA.U UP0, `(.L_x_58) ;  /* 0x0000000100187547 */ /* 0x000fec000b800000 */
.L_x_59:
[----:B------:R-:W-:Y:S05]  /*31b0*/  NANOSLEEP 0x64 ;  /* 0x000000640000795d */ /* 0x000fea0003800000 */
[----:B------:R-:W-:-:S05]  /*31c0*/  UMOV UR4, 0x10 ;  /* 0x0000001000047882 */ /* 0x000fca0000000000 */
[----:B------:R-:W-:Y:S04]  /*31d0*/  DEPBAR.LE SB1, 0x36 ;  /* 0x00009d800000791a */ /* 0x000fe80000000000 */
[----:B------:R-:W1:Y:S02]  /*31e0*/  UTCATOMSWS.2CTA.FIND_AND_SET.ALIGN UP0, UR4, UR4 ;  /* 0x00000004000475e3 */ /* 0x000e640008200800 */
[----:B-1----:R-:W-:Y:S01]  /*31f0*/  MOV R11, UR4 ;  /* 0x00000004000b7c02 */ /* 0x002fe20008000f00 */
[----:B------:R-:W-:Y:S05]  /*3200*/  BRA.U !UP0, `(.L_x_59) ;  /* 0xfffffffd08e87547 */ /* 0x000fea000b83ffff */
.L_x_58:
[----:B------:R-:W1:Y:S01]  /*3210*/  LDS R7, [UR5+0x10] ;  /* 0x00001005ff077984 */ /* 0x000e620008000800 */
[----:B------:R-:W-:Y:S01]  /*3220*/  IMAD.U32 R5, RZ, RZ, UR6 ;  /* 0x00000006ff057e24 */ /* 0x000fe2000f8e00ff */
[----:B------:R-:W-:-:S03]  /*3230*/  MOV R4, UR45 ;  /* 0x0000002d00047c02 */ /* 0x000fc60008000f00 */
[----:B------:R-:W-:Y:S01]  /*3240*/  VIADD R5, R5, 0x120 ;  /* 0x0000012005057836 */ /* 0x000fe20000000000 */
[----:B-1----:R-:W-:-:S04]  /*3250*/  SHF.L.U32 R7, R7, 0x1f, RZ ;  /* 0x0000001f07077819 */ /* 0x002fc800000006ff */
[----:B------:R-:W1:Y:S02]  /*3260*/  SYNCS.PHASECHK.TRANS64.TRYWAIT P0, [UR5+0x8], R7 ;  /* 0x00000807ff0075a7 */ /* 0x000e640008001105 */
[----:B-1----:R-:W-:Y:S05]  /*3270*/  @P0 BRA `(.L_x_60) ;  /* 0x0000000000080947 */ /* 0x002fea0003800000 */
[----:B------:R-:W1:Y:S02]  /*3280*/  SYNCS.PHASECHK.TRANS64.TRYWAIT P0, [UR5+0x8], R7 ;  /* 0x00000807ff0075a7 */ /* 0x000e640008001105 */
[----:B-1----:R-:W-:Y:S05]  /*3290*/  @!P0 BRA `(.L_x_61) ;  /* 0x0000004c00c08947 */ /* 0x002fea0003800000 */
.L_x_60:
[----:B-1----:R-:W-:Y:S01]  /*32a0*/  HFMA2 R0, -RZ, RZ, 0, 5.9604644775390625e-08 ;  /* 0x00000001ff007431 */ /* 0x002fe200000001ff */
[----:B------:R-:W-:Y:S01]  /*32b0*/  UPRMT UR4, UR45, 0x654, UR7 ;  /* 0x000006542d047896 */ /* 0x000fe20008000007 */
[----:B------:R-:W-:Y:S01]  /*32c0*/  IMAD.MOV.U32 R8, RZ, RZ, 0xffff ;  /* 0x0000ffffff087424 */ /* 0x000fe200078e00ff */
[----:B------:R-:W-:Y:S01]  /*32d0*/  PRMT R4, R4, 0x654, R5 ;  /* 0x0000065404047816 */ /* 0x000fe20000000005 */
[----:B------:R-:W-:Y:S02]  /*32e0*/  IMAD.MOV.U32 R6, RZ, RZ, 0x4 ;  /* 0x00000004ff067424 */ /* 0x000fe400078e00ff */
[----:B------:R-:W-:Y:S01]  /*32f0*/  IMAD.SHL.U32 R9, R11, 0x20, RZ ;  /* 0x000000200b097824 */ /* 0x000fe200078e00ff */
[----:B------:R-:W-:Y:S02]  /*3300*/  MOV R5, UR4 ;  /* 0x0000000400057c02 */ /* 0x000fe40008000f00 */
[-C--:B------:R-:W-:Y:S01]  /*3310*/  SHF.L.U32 R8, R8, R11.reuse, RZ ;  /* 0x0000000b08087219 */ /* 0x080fe200000006ff */
[----:B------:R1:W-:Y:S01]  /*3320*/  SYNCS.ARRIVE.TRANS64.RED RZ, [UR4], R6 ;  /* 0x00000006ffff79a7 */ /* 0x0003e20008000404 */
[----:B------:R-:W-:Y:S01]  /*3330*/  SHF.L.U32 R7, R0, R11, RZ ;  /* 0x0000000b00077219 */ /* 0x000fe200000006ff */
[----:B------:R1:W-:Y:S04]  /*3340*/  STS [UR6+0x120], R9 ;  /* 0x00012009ff007988 */ /* 0x0003e80008000806 */
[----:B------:R1:W-:Y:S04]  /*3350*/  STAS [R4.64], R11 ;  /* 0x0000000b04007dbd */ /* 0x0003e8000c0008ff */
[----:B------:R1:W-:Y:S04]  /*3360*/  ATOMS.OR RZ, [UR5+0x14], R8 ;  /* 0x00001408ffff798c */ /* 0x0003e8000b000005 */
[----:B------:R1:W-:Y:S04]  /*3370*/  ATOMS.OR RZ, [UR5+0x18], R7 ;  /* 0x00001807ffff798c */ /* 0x0003e8000b000005 */
[----:B------:R1:W-:Y:S02]  /*3380*/  ATOMS.XOR RZ, [UR5+0x10], R0 ;  /* 0x00001000ffff798c */ /* 0x0003e4000b800005 */
.L_x_57:
[----:B------:R-:W-:Y:S05]  /*3390*/  BSYNC B0 ;  /* 0x0000000000007941 */ /* 0x000fea0003800000 */
.L_x_56:
[----:B------:R-:W-:Y:S05]  /*33a0*/  BRA.U UP1, `(.L_x_62) ;  /* 0x00000001016c7547 */ /* 0x000fea000b800000 */
[----:B------:R-:W-:-:S03]  /*33b0*/  UMOV UR4, 0xffffffff ;  /* 0xffffffff00047882 */ /* 0x000fc60000000000 */
[----:B------:R-:W-:Y:S05]  /*33c0*/  BRA.DIV UR4, `(.L_x_63) ;  /* 0x0000004e048c7947 */ /* 0x000fea000b800000 */
[----:B------:R-:W-:-:S13]  /*33d0*/  ELECT P0, URZ, PT ;  /* 0x0000000000ff782f */ /* 0x000fda0003800000 */
.L_x_147:
[----:B------:R-:W-:Y:S05]  /*33e0*/  @!P0 BRA `(.L_x_62) ;  /* 0x00000000005c8947 */ /* 0x000fea0003800000 */
[----:B-1----:R-:W1:Y:S02]  /*33f0*/  LDS R5, [UR5+0x10] ;  /* 0x00001005ff057984 */ /* 0x002e640008000800 */
[----:B-1----:R-:W-:-:S04]  /*3400*/  SHF.L.U32 R5, R5, 0x1f, RZ ;  /* 0x0000001f05057819 */ /* 0x002fc800000006ff */
[----:B------:R-:W1:Y:S02]  /*3410*/  SYNCS.PHASECHK.TRANS64.TRYWAIT P0, [UR5+0x8], R5 ;  /* 0x00000805ff0075a7 */ /* 0x000e640008001105 */
[----:B-1----:R-:W-:Y:S05]  /*3420*/  @P0 BRA `(.L_x_64) ;  /* 0x0000000000080947 */ /* 0x002fea0003800000 */
[----:B------:R-:W1:Y:S02]  /*3430*/  SYNCS.PHASECHK.TRANS64.TRYWAIT P0, [UR5+0x8], R5 ;  /* 0x00000805ff0075a7 */ /* 0x000e640008001105 */
[----:B-1----:R-:W-:Y:S05]  /*3440*/  @!P0 BRA `(.L_x_65) ;  /* 0x0000004c00908947 */ /* 0x002fea0003800000 */
.L_x_64:
[----:B------:R-:W2:Y:S01]  /*3450*/  LDS R7, [UR6+0x120] ;  /* 0x00012006ff077984 */ /* 0x000ea20008000800 */
[----:B-1----:R-:W-:Y:S02]  /*3460*/  HFMA2 R0, -RZ, RZ, 0, 5.9604644775390625e-08 ;  /* 0x00000001ff007431 */ /* 0x002fe400000001ff */
[----:B------:R-:W-:Y:S01]  /*3470*/  IMAD.MOV.U32 R4, RZ, RZ, 0xffff ;  /* 0x0000ffffff047424 */ /* 0x000fe200078e00ff */
[----:B------:R-:W-:Y:S01]  /*3480*/  UPRMT UR4, UR45, 0x654, UR7 ;  /* 0x000006542d047896 */ /* 0x000fe20008000007 */
[----:B--2---:R-:W-:-:S03]  /*3490*/  IMAD.SHL.U32 R5, R7, 0x20, RZ ;  /* 0x0000002007057824 */ /* 0x004fc600078e00ff */
[-C--:B------:R-:W-:Y:S02]  /*34a0*/  SHF.L.U32 R4, R4, R7.reuse, RZ ;  /* 0x0000000704047219 */ /* 0x080fe400000006ff */
[----:B------:R-:W-:Y:S01]  /*34b0*/  SHF.L.U32 R7, R0, R7, RZ ;  /* 0x0000000700077219 */ /* 0x000fe200000006ff */
[----:B------:R2:W-:Y:S04]  /*34c0*/  STS [UR6+0x120], R5 ;  /* 0x00012005ff007988 */ /* 0x0005e80008000806 */
[----:B------:R2:W-:Y:S04]  /*34d0*/  ATOMS.OR RZ, [UR5+0x14], R4 ;  /* 0x00001404ffff798c */ /* 0x0005e8000b000005 */
[----:B------:R2:W-:Y:S01]  /*34e0*/  ATOMS.OR RZ, [UR5+0x18], R7 ;  /* 0x00001807ffff798c */ /* 0x0005e2000b000005 */
[----:B------:R-:W-:Y:S03]  /*34f0*/  SYNCS.ARRIVE.TRANS64.RED.A1T0 RZ, [UR4], RZ ;  /* 0x000000ffffff79a7 */ /* 0x000fe60008100404 */
[----:B------:R2:W-:Y:S01]  /*3500*/  ATOMS.XOR RZ, [UR5+0x10], R0 ;  /* 0x00001000ffff798c */ /* 0x0005e2000b800005 */
[----:B------:R-:W-:Y:S05]  /*3510*/  BRA `(.L_x_62) ;  /* 0x0000000000107947 */ /* 0x000fea0003800000 */
.L_x_55:
[----:B------:R-:W-:Y:S02]  /*3520*/  MOV R0, 0xffffffff ;  /* 0xffffffff00007802 */ /* 0x000fe40000000f00 */
[----:B------:R-:W-:-:S03]  /*3530*/  MOV R4, 0x3560 ;  /* 0x0000356000047802 */ /* 0x000fc60000000f00 */
[----:B------:R1:W-:Y:S04]  /*3540*/  STS [UR6+0x120], R0 ;  /* 0x00012000ff007988 */ /* 0x0003e80008000806 */
[----:B-1---5:R-:W-:Y:S05]  /*3550*/  CALL.REL.NOINC `($__internal_1_$__cuda_sm10x_tcgen05_guardrail_trap_phase_invalid_during_alloc) ;  /* 0x0000005000f07944 */ /* 0x022fea0003c00000 */
.L_x_62:
[----:B------:R-:W-:Y:S05]  /*3560*/  WARPSYNC.ALL ;  /* 0x0000000000007948 */ /* 0x000fea0003800000 */
[----:B------:R-:W3:Y:S01]  /*3570*/  S2UR UR4, SR_CgaCtaId ;  /* 0x00000000000479c3 */ /* 0x000ee20000008800 */
[----:B------:R-:W-:Y:S01]  /*3580*/  UMOV UR26, 0x400 ;  /* 0x00000400001a7882 */ /* 0x000fe20000000000 */
[----:B------:R-:W-:-:S06]  /*3590*/  NOP ;  /* 0x0000000000007918 */ /* 0x000fcc0000000000 */
[----:B------:R-:W-:Y:S06]  /*35a0*/  BAR.ARV 0x6, 0xa0 ;  /* 0x0182800000007b1d */ /* 0x000fec0000002000 */
[----:B------:R-:W4:Y:S01]  /*35b0*/  LDCU UR6, c[0x0][0x38c] ;  /* 0x00007180ff0677ac */ /* 0x000f220008000800 */
[----:B------:R-:W-:Y:S01]  /*35c0*/  LOP3.LUT R3, R3, 0xffff, RZ, 0xc0, !PT ;  /* 0x0000ffff03037812 */ /* 0x000fe200078ec0ff */
[----:B-1----:R-:W-:Y:S01]  /*35d0*/  IMAD.MOV.U32 R9, RZ, RZ, 0x1 ;  /* 0x00000001ff097424 */ /* 0x002fe200078e00ff */
[----:B------:R-:W-:Y:S01]  /*35e0*/  LOP3.LUT R2, R2, 0xffff, RZ, 0xc0, !PT ;  /* 0x0000ffff02027812 */ /* 0x000fe200078ec0ff */
[----:B------:R-:W-:Y:S01]  /*35f0*/  IMAD.MOV.U32 R8, RZ, RZ, RZ ;  /* 0x000000ffff087224 */ /* 0x000fe200078e00ff */
[----:B------:R-:W-:Y:S01]  /*3600*/  R2UR UR28, R3 ;  /* 0x00000000031c72ca */ /* 0x000fe200000e0000 */
[----:B------:R-:W-:Y:S01]  /*3610*/  UMOV UR32, URZ ;  /* 0x000000ff00207c82 */ /* 0x000fe20008000000 */
[----:B------:R-:W-:-:S02]  /*3620*/  R2UR UR42, R2 ;  /* 0x00000000022a72ca */ /* 0x000fc400000e0000 */
[----:B------:R-:W-:Y:S01]  /*3630*/  CS2R R2, SRZ ;  /* 0x0000000000027805 */ /* 0x000fe2000001ff00 */
[----:B------:R-:W-:Y:S01]  /*3640*/  UMOV UR23, URZ ;  /* 0x000000ff00177c82 */ /* 0x000fe20008000000 */
[----:B---3--:R-:W-:Y:S01]  /*3650*/  ULEA UR26, UR4, UR26, 0x18 ;  /* 0x0000001a041a7291 */ /* 0x008fe2000f8ec0ff */
[----:B------:R-:W-:Y:S01]  /*3660*/  UMOV UR22, URZ ;  /* 0x000000ff00167c82 */ /* 0x000fe20008000000 */
[----:B------:R-:W-:Y:S02]  /*3670*/  UISETP.NE.AND UP3, UPT, UR46, URZ, UPT ;  /* 0x000000ff2e00728c */ /* 0x000fe4000bf65270 */
[----:B------:R-:W-:Y:S02]  /*3680*/  UIADD3 UR5, UPT, UPT, UR26, 0x6400, URZ ;  /* 0x000064001a057890 */ /* 0x000fe4000fffe0ff */
[----:B------:R-:W-:-:S03]  /*3690*/  UIADD3 UR4, UPT, UPT, UR26, 0xc400, URZ ;  /* 0x0000c4001a047890 */ /* 0x000fc6000fffe0ff */
[----:B--2---:R-:W1:Y:S01]  /*36a0*/  LDS R0, [UR26+0x120] ;  /* 0x0001201aff007984 */ /* 0x004e620008000800 */
[----:B----4-:R-:W-:Y:S02]  /*36b0*/  UIADD3 UR6, UPT, UPT, UR6, 0x1f, URZ ;  /* 0x0000001f06067890 */ /* 0x010fe4000fffe0ff */
[----:B------:R-:W-:Y:S02]  /*36c0*/  USHF.R.U32.HI UR5, URZ, 0x4, UR5 ;  /* 0x00000004ff057899 */ /* 0x000fe40008011605 */
[----:B------:R-:W-:Y:S02]  /*36d0*/  USHF.R.S32.HI UR33, URZ, 0x1f, UR6 ;  /* 0x0000001fff217899 */ /* 0x000fe40008011406 */
[----:B------:R-:W-:Y:S02]  /*36e0*/  USHF.R.U32.HI UR4, URZ, 0x4, UR4 ;  /* 0x00000004ff047899 */ /* 0x000fe40008011604 */
[----:B------:R-:W-:Y:S02]  /*36f0*/  ULEA.HI UR33, UR33, UR6, URZ, 0x5 ;  /* 0x0000000621217291 */ /* 0x000fe4000f8f28ff */
[----:B------:R-:W-:-:S02]  /*3700*/  ULOP3.LUT UR5, UR5, 0x3fff, URZ, 0xc0, !UPT ;  /* 0x00003fff05057892 */ /* 0x000fc4000f8ec0ff */
[----:B------:R-:W-:Y:S02]  /*3710*/  USHF.R.S32.HI UR33, URZ, 0x5, UR33 ;  /* 0x00000005ff217899 */ /* 0x000fe40008011421 */
[----:B------:R-:W-:Y:S02]  /*3720*/  ULOP3.LUT UR30, UR4, 0x3fff, URZ, 0xc0, !UPT ;  /* 0x00003fff041e7892 */ /* 0x000fe4000f8ec0ff */
[----:B------:R-:W-:Y:S01]  /*3730*/  UISETP.LT.AND UP0, UPT, UR33, 0x1, UPT ;  /* 0x000000012100788c */ /* 0x000fe2000bf01270 */
[----:B------:R-:W-:Y:S01]  /*3740*/  UMOV UR40, 0x0 ;  /* 0x0000000000287882 */ /* 0x000fe20000000000 */
[----:B------:R-:W-:Y:S01]  /*3750*/  UMOV UR41, 0x8100910 ;  /* 0x0810091000297882 */ /* 0x000fe20000000000 */
[----:B------:R-:W-:Y:S02]  /*3760*/  ULOP3.LUT UR29, UR5, 0x10000, URZ, 0xfc, !UPT ;  /* 0x00010000051d7892 */ /* 0x000fe4000f8efcff */
[----:B------:R-:W-:Y:S02]  /*3770*/  ULOP3.LUT UR30, UR30, 0x10000, URZ, 0xfc, !UPT ;  /* 0x000100001e1e7892 */ /* 0x000fe4000f8efcff */
[----:B------:R-:W-:Y:S01]  /*3780*/  USEL UR43, UR33, 0x1, !UP0 ;  /* 0x00000001212b7887 */ /* 0x000fe2000c000000 */
[----:B------:R-:W-:Y:S01]  /*3790*/  UMOV UR38, 0x0 ;  /* 0x0000000000267882 */ /* 0x000fe20000000000 */
[----:B------:R-:W-:Y:S01]  /*37a0*/  UMOV UR39, 0x8100910 ;  /* 0x0810091000277882 */ /* 0x000fe20000000000 */
[----:B------:R-:W-:Y:S01]  /*37b0*/  UMOV UR36, 0x0 ;  /* 0x0000000000247882 */ /* 0x000fe20000000000 */
[----:B------:R-:W-:Y:S01]  /*37c0*/  UMOV UR37, 0x8100910 ;  /* 0x0810091000257882 */ /* 0x000fe20000000000 */
[----:B------:R-:W-:Y:S01]  /*37d0*/  UMOV UR34, 0x0 ;  /* 0x0000000000227882 */ /* 0x000fe20000000000 */
[----:B------:R-:W-:Y:S01]  /*37e0*/  UMOV UR35, 0x8100910 ;  /* 0x0810091000237882 */ /* 0x000fe20000000000 */
[----:B-1----:R-:W-:-:S15]  /*37f0*/  R2UR UR44, R0 ;  /* 0x00000000002c72ca */ /* 0x002fde00000e0000 */
.L_x_73:
[C---:B------:R-:W-:Y:S02]  /*3800*/  LEA R0, R8.reuse, UR26, 0x3 ;  /* 0x0000001a08007c11 */ /* 0x040fe4000f8e18ff */
[----:B------:R-:W-:Y:S02]  /*3810*/  SHF.L.U32 R5, R3, 0x1f, RZ ;  /* 0x0000001f03057819 */ /* 0x000fe400000006ff */
[----:B------:R-:W-:Y:S02]  /*3820*/  LEA R4, R8, UR26, 0x4 ;  /* 0x0000001a08047c11 */ /* 0x000fe4000f8e20ff */
[----:B------:R-:W1:Y:S02]  /*3830*/  SYNCS.PHASECHK.TRANS64.TRYWAIT P0, [R0+URZ+0x70], R5 ;  /* 0x00007005000075a7 */ /* 0x000e6400080011ff */
[----:B-1-3--:R-:W-:Y:S05]  /*3840*/  @!P0 BRA `(.L_x_66) ;  /* 0x0000004800a88947 */ /* 0x00afea0003800000 */
.L_x_148:
[----:B-1----:R-:W1:Y:S01]  /*3850*/  LDS.128 R4, [R4+0x100] ;  /* 0x0001000004047984 */ /* 0x002e620000000c00 */
[----:B------:R-:W-:Y:S02]  /*3860*/  VIADD R0, R0, 0x80 ;  /* 0x0000008000007836 */ /* 0x000fe40000000000 */
[----:B------:R-:W-:Y:S01]  /*3870*/  VIADD R8, R8, 0x1 ;  /* 0x0000000108087836 */ /* 0x000fe20000000000 */
[----:B------:R-:W-:Y:S01]  /*3880*/  @!PT LDS RZ, [RZ] ;  /* 0x00000000fffff984 */ /* 0x000fe20000000800 */
[----:B------:R-:W-:Y:S01]  /*3890*/  @!PT LDS RZ, [RZ] ;  /* 0x00000000fffff984 */ /* 0x000fe20000000800 */
[----:B------:R-:W-:Y:S01]  /*38a0*/  @!PT LDS RZ, [RZ] ;  /* 0x00000000fffff984 */ /* 0x000fe20000000800 */
[----:B------:R-:W-:Y:S01]  /*38b0*/  @!PT LDS RZ, [RZ] ;  /* 0x00000000fffff984 */ /* 0x000fe20000000800 */
[----:B------:R2:W-:Y:S06]  /*38c0*/  MEMBAR.ALL.CTA ;  /* 0x0000000000007992 */ /* 0x0005ec0000008000 */
[----:B--2---:R-:W2:Y:S01]  /*38d0*/  FENCE.VIEW.ASYNC.S ;  /* 0x00000000000073c6 */ /* 0x004ea20000000000 */
[----:B------:R-:W-:-:S04]  /*38e0*/  PRMT R0, RZ, 0x654, R0 ;  /* 0x00000654ff007816 */ /* 0x000fc80000000000 */
[----:B--2---:R2:W-:Y:S01]  /*38f0*/  SYNCS.ARRIVE.TRANS64.RED.A1T0 RZ, [R0+URZ], RZ ;  /* 0x000000ff00ff79a7 */ /* 0x0045e200081004ff */
[----:B-1----:R-:W-:Y:S01]  /*3900*/  LOP3.LUT P1, RZ, R6, 0x1, RZ, 0xc0, !PT ;  /* 0x0000000106ff7812 */ /* 0x002fe2000782c0ff */
[----:B--2---:R-:W-:-:S12]  /*3910*/  BRA.U UP3, `(.L_x_67) ;  /* 0x0000000503087547 */ /* 0x004fd8000b800000 */
[----:B------:R-:W1:Y:S01]  /*3920*/  LDCU UR4, c[0x0][0x38c] ;  /* 0x00007180ff0477ac */ /* 0x000e620008000800 */
[----:B------:R-:W-:Y:S02]  /*3930*/  PLOP3.LUT P2, PT, PT, PT, PT, 0x80, 0x8 ;  /* 0x000000000008781c */ /* 0x000fe40003f4f070 */
[----:B------:R-:W-:Y:S01]  /*3940*/  SHF.L.U32 R5, R9, 0x1f, RZ ;  /* 0x0000001f09057819 */ /* 0x000fe200000006ff */
[----:B------:R-:W-:Y:S02]  /*3950*/  ULEA UR31, UR32, UR26, 0x3 ;  /* 0x0000001a201f7291 */ /* 0x000fe4000f8e18ff */
[----:B------:R-:W-:Y:S02]  /*3960*/  ULEA UR11, UR32, UR44, 0x5 ;  /* 0x0000002c200b7291 */ /* 0x000fe4000f8e28ff */
[----:B-1----:R-:W-:-:S06]  /*3970*/  UISETP.GE.AND UP0, UPT, UR4, 0x1, UPT ;  /* 0x000000010400788c */ /* 0x002fcc000bf06270 */
[----:B------:R-:W-:-:S05]  /*3980*/  PLOP3.LUT P0, PT, PT, PT, UP0, 0x80, 0x8 ;  /* 0x000000000008781c */ /* 0x000fca0003f0f008 */
[----:B------:R-:W-:-:S08]  /*3990*/  @UP0 ULEA UR4, UR23, UR26, 0x3 ;  /* 0x0000001a17040291 */ /* 0x000fd0000f8e18ff */
[----:B------:R-:W-:-:S04]  /*39a0*/  @P0 SHF.L.U32 R0, R2, 0x1f, RZ ;  /* 0x0000001f02000819 */ /* 0x000fc800000006ff */
[----:B------:R1:W2:Y:S01]  /*39b0*/  @P0 SYNCS.PHASECHK.TRANS64.TRYWAIT P2, [UR4], R0 ;  /* 0x00000000ff0005a7 */ /* 0x0002a20008041104 */
[----:B------:R-:W3:Y:S02]  /*39c0*/  SYNCS.PHASECHK.TRANS64.TRYWAIT P0, [UR31+0xb0], R5 ;  /* 0x0000b005ff0075a7 */ /* 0x000ee4000800111f */
[----:B-123--:R-:W-:Y:S05]  /*39d0*/  @!P0 BRA `(.L_x_68) ;  /* 0x0000004800588947 */ /* 0x00efea0003800000 */
.L_x_150:
[----:B------:R-:W-:Y:S01]  /*39e0*/  UMOV UR27, UR22 ;  /* 0x00000016001b7c82 */ /* 0x000fe20008000000 */
[----:B------:R-:W-:Y:S05]  /*39f0*/  BRA.U !UP0, `(.L_x_69) ;  /* 0x0000000108c07547 */ /* 0x000fea000b800000 */
[----:B------:R-:W-:Y:S02]  /*3a00*/  UIADD3 UR27, UPT, UPT, UR43, UR22, URZ ;  /* 0x000000162b1b7290 */ /* 0x000fe4000fffe0ff */
[----:B------:R-:W-:Y:S01]  /*3a10*/  UPLOP3.LUT UP2, UPT, UPT, UPT, UPT, 0x40, 0x4 ;  /* 0x000000000004789c */ /* 0x000fe20003f4e870 */
[----:B------:R-:W-:Y:S01]  /*3a20*/  UMOV UR24, UR33 ;  /* 0x0000002100187c82 */ /* 0x000fe20008000000 */
[----:B------:R-:W-:-:S09]  /*3a30*/  UMOV UR10, UR23 ;  /* 0x00000017000a7c82 */ /* 0x000fd20008000000 */
.L_x_72:
[----:B--2---:R-:W-:Y:S01]  /*3a40*/  ULEA UR5, UR10, UR26, 0x3 ;  /* 0x0000001a0a057291 */ /* 0x004fe2000f8e18ff */
[----:B---3--:R-:W-:Y:S11]  /*3a50*/  @P2 BRA `(.L_x_70) ;  /* 0x00000000000c2947 */ /* 0x008ff60003800000 */
[----:B-1----:R-:W-:Y:S04]  /*3a60*/  SHF.L.U32 R5, R2, 0x1f, RZ ;  /* 0x0000001f02057819 */ /* 0x002fe800000006ff */
[----:B------:R-:W1:Y:S02]  /*3a70*/  SYNCS.PHASECHK.TRANS64.TRYWAIT P0, [UR5], R5 ;  /* 0x00000005ff0075a7 */ /* 0x000e640008001105 */
[----:B-1----:R-:W-:Y:S05]  /*3a80*/  @!P0 BRA `(.L_x_71) ;  /* 0x0000004800448947 */ /* 0x002fea0003800000 */
.L_x_70:
[----:B------:R-:W-:Y:S01]  /*3a90*/  UISETP.NE.AND UP0, UPT, UR24, 0x1, UPT ;  /* 0x000000011800788c */ /* 0x000fe2000bf05270 */
[----:B------:R-:W-:Y:S01]  /*3aa0*/  PLOP3.LUT P2, PT, PT, PT, PT, 0x80, 0x8 ;  /* 0x000000000008781c */ /* 0x000fe20003f4f070 */
[----:B------:R-:W-:Y:S02]  /*3ab0*/  UIADD3 UR4, UPT, UPT, UR10, 0x1, URZ ;  /* 0x000000010a047890 */ /* 0x000fe4000fffe0ff */
[----:B------:R-:W-:Y:S02]  /*3ac0*/  UIADD3 UR25, UPT, UPT, UR5, 0x18, URZ ;  /* 0x0000001805197890 */ /* 0x000fe4000fffe0ff */
[----:B------:R-:W-:Y:S01]  /*3ad0*/  UISETP.NE.AND UP1, UPT, UR4, 0x3, UPT ;  /* 0x000000030400788c */ /* 0x000fe2000bf25270 */
[----:B------:R-:W-:Y:S01]  /*3ae0*/  PLOP3.LUT P0, PT, PT, PT, UP0, 0x80, 0x8 ;  /* 0x000000000008781c */ /* 0x000fe20003f0f008 */
[----:B------:R-:W-:Y:S02]  /*3af0*/  UIADD3 UR22, UPT, UPT, UR22, 0x1, URZ ;  /* 0x0000000116167890 */ /* 0x000fe4000fffe0ff */
[----:B------:R-:W-:Y:S02]  /*3b00*/  USEL UR6, URZ, 0x1, UP1 ;  /* 0x00000001ff067887 */ /* 0x000fe40008800000 */
[----:B------:R-:W-:Y:S02]  /*3b10*/  USEL UR23, UR4, URZ, UP1 ;  /* 0x000000ff04177287 */ /* 0x000fe40008800000 */
[----:B------:R-:W-:Y:S02]  /*3b20*/  UIADD3 UR24, UPT, UPT, UR24, -0x1, URZ ;  /* 0xffffffff18187890 */ /* 0x000fe4000fffe0ff */
[----:B------:R-:W-:Y:S01]  /*3b30*/  @UP0 ULEA UR4, UR23, UR26, 0x3 ;  /* 0x0000001a17040291 */ /* 0x000fe2000f8e18ff */
[----:B------:R-:W-:Y:S01]  /*3b40*/  LOP3.LUT R2, R2, UR6, RZ, 0x3c, !PT ;  /* 0x0000000602027c12 */ /* 0x000fe2000f8e3cff */
[----:B------:R-:W-:Y:S02]  /*3b50*/  ULEA UR6, UR10, UR30, 0x8 ;  /* 0x0000001e0a067291 */ /* 0x000fe4000f8e40ff */
[----:B------:R-:W-:Y:S01]  /*3b60*/  UISETP.NE.AND UP0, UPT, UR22, UR27, UPT ;  /* 0x0000001b1600728c */ /* 0x000fe2000bf05270 */
[----:B-1----:R-:W-:Y:S01]  /*3b70*/  @P0 SHF.L.U32 R0, R2, 0x1f, RZ ;  /* 0x0000001f02000819 */ /* 0x002fe200000006ff */
[----:B------:R-:W-:Y:S02]  /*3b80*/  UIADD3 UR20, UPT, UPT, UR6, 0x2, URZ ;  /* 0x0000000206147890 */ /* 0x000fe4000fffe0ff */
[----:B------:R-:W-:Y:S01]  /*3b90*/  UIADD3 UR16, UPT, UPT, UR6, 0x4, URZ ;  /* 0x0000000406107890 */ /* 0x000fe2000fffe0ff */
[----:B------:R2:W3:Y:S01]  /*3ba0*/  @P0 SYNCS.PHASECHK.TRANS64.TRYWAIT P2, [UR4], R0 ;  /* 0x00000000ff0005a7 */ /* 0x0004e20008041104 */
[----:B------:R-:W-:Y:S02]  /*3bb0*/  ULEA UR4, UR10, UR29, 0x9 ;  /* 0x0000001d0a047291 */ /* 0x000fe4000f8e48ff */
[----:B------:R-:W-:Y:S02]  /*3bc0*/  UIADD3 UR12, UPT, UPT, UR6, 0x6, URZ ;  /* 0x00000006060c7890 */ /* 0x000fe4000fffe0ff */
[----:B------:R-:W-:Y:S02]  /*3bd0*/  UIADD3 UR18, UPT, UPT, UR4, 0x2, URZ ;  /* 0x0000000204127890 */ /* 0x000fe4000fffe0ff */
[----:B------:R-:W-:Y:S02]  /*3be0*/  UIADD3 UR14, UPT, UPT, UR4, 0x4, URZ ;  /* 0x00000004040e7890 */ /* 0x000fe4000fffe0ff */
[----:B------:R-:W-:Y:S01]  /*3bf0*/  UIADD3 UR8, UPT, UPT, UR4, 0x6, URZ ;  /* 0x0000000604087890 */ /* 0x000fe2000fffe0ff */
[----:B------:R-:W-:Y:S01]  /*3c00*/  UMOV UR7, 0x40004040 ;  /* 0x4000404000077882 */ /* 0x000fe20000000000 */
[----:B------:R-:W-:Y:S01]  /*3c10*/  UMOV UR5, 0x40004040 ;  /* 0x4000404000057882 */ /* 0x000fe20000000000 */
[----:B------:R-:W-:Y:S01]  /*3c20*/  UMOV UR21, 0x40004040 ;  /* 0x4000404000157882 */ /* 0x000fe20000000000 */
[----:B------:R2:W-:Y:S01]  /*3c30*/  UTCHMMA.2CTA gdesc[UR4], gdesc[UR6], tmem[UR11], tmem[UR40], idesc[UR41], UP2 ;  /* 0x00ff2806040075ea */ /* 0x0005e2000920000b */
[----:B------:R-:W-:Y:S01]  /*3c40*/  UPLOP3.LUT UP2, UPT, UPT, UPT, UPT, 0x80, 0x8 ;  /* 0x000000000008789c */ /* 0x000fe20003f4f070 */
[----:B------:R-:W-:Y:S01]  /*3c50*/  UMOV UR19, 0x40004040 ;  /* 0x4000404000137882 */ /* 0x000fe20000000000 */
[----:B------:R-:W-:Y:S01]  /*3c60*/  UMOV UR17, 0x40004040 ;  /* 0x4000404000117882 */ /* 0x000fe20000000000 */
[----:B------:R2:W-:Y:S01]  /*3c70*/  UTCHMMA.2CTA gdesc[UR18], gdesc[UR20], tmem[UR11], tmem[UR38], idesc[UR39], UPT ;  /* 0x00ff2614120075ea */ /* 0x0005e2000ba0000b */
[----:B------:R-:W-:Y:S01]  /*3c80*/  UMOV UR15, 0x40004040 ;  /* 0x40004040000f7882 */ /* 0x000fe20000000000 */
[----:B------:R-:W-:Y:S01]  /*3c90*/  UMOV UR13, 0x40004040 ;  /* 0x40004040000d7882 */ /* 0x000fe20000000000 */
[----:B------:R-:W-:Y:S01]  /*3ca0*/  UMOV UR9, 0x40004040 ;  /* 0x4000404000097882 */ /* 0x000fe20000000000 */
[----:B------:R2:W-:Y:S01]  /*3cb0*/  UTCHMMA.2CTA gdesc[UR14], gdesc[UR16], tmem[UR11], tmem[UR36], idesc[UR37], UPT ;  /* 0x00ff24100e0075ea */ /* 0x0005e2000ba0000b */
[----:B------:R2:W-:Y:S01]  /*3cc0*/  UTCHMMA.2CTA gdesc[UR8], gdesc[UR12], tmem[UR11], tmem[UR34], idesc[UR35], UPT ;  /* 0x00ff220c080075ea */ /* 0x0005e2000ba0000b */
[----:B------:R2:W-:Y:S01]  /*3cd0*/  UTCBAR.2CTA.MULTICAST [UR25], URZ, UR28 ;  /* 0x000000ff190073e9 */ /* 0x0005e2000820081c */
[----:B------:R-:W-:Y:S01]  /*3ce0*/  UMOV UR10, UR23 ;  /* 0x00000017000a7c82 */ /* 0x000fe20008000000 */
[----:B------:R-:W-:Y:S05]  /*3cf0*/  BRA.U UP0, `(.L_x_72) ;  /* 0xfffffffd00507547 */ /* 0x000fea000b83ffff */
.L_x_69:
[----:B--2---:R-:W-:Y:S01]  /*3d00*/  UIADD3 UR4, UPT, UPT, UR31, 0x90, URZ ;  /* 0x000000901f047890 */ /* 0x004fe2000fffe0ff */
[----:B------:R-:W-:-:S08]  /*3d10*/  UMOV UR22, UR27 ;  /* 0x0000001b00167c82 */ /* 0x000fd00008000000 */
[----:B------:R2:W-:Y:S01]  /*3d20*/  UTCBAR.2CTA.MULTICAST [UR4], URZ, UR42 ;  /* 0x000000ff040073e9 */ /* 0x0005e2000820082a */
[----:B------:R-:W-:Y:S02]  /*3d30*/  NOP ;  /* 0x0000000000007918 */ /* 0x000fe40000000000 */
.L_x_67:
[----:B--2---:R-:W-:Y:S01]  /*3d40*/  UIADD3 UR4, UPT, UPT, UR32, 0x1, URZ ;  /* 0x0000000120047890 */ /* 0x004fe2000fffe0ff */
[----:B------:R-:W-:-:S03]  /*3d50*/  ISETP.NE.AND P0, PT, R8, 0x2, PT ;  /* 0x000000020800780c */ /* 0x000fc60003f05270 */
[----:B------:R-:W-:Y:S01]  /*3d60*/  UISETP.NE.AND UP0, UPT, UR4, 0x4, UPT ;  /* 0x000000040400788c */ /* 0x000fe2000bf05270 */
[----:B-1----:R-:W-:Y:S02]  /*3d70*/  SEL R0, RZ, 0x1, P0 ;  /* 0x00000001ff007807 */ /* 0x002fe40000000000 */
[----:B------:R-:W-:Y:S01]  /*3d80*/  SEL R8, R8, RZ, P0 ;  /* 0x000000ff08087207 */ /* 0x000fe20000000000 */
[----:B------:R-:W-:Y:S01]  /*3d90*/  USEL UR5, URZ, 0x1, UP0 ;  /* 0x00000001ff057887 */ /* 0x000fe20008000000 */
[----:B------:R-:W-:Y:S01]  /*3da0*/  LOP3.LUT R3, R3, R0, RZ, 0x3c, !PT ;  /* 0x0000000003037212 */ /* 0x000fe200078e3cff */
[----:B------:R-:W-:-:S04]  /*3db0*/  USEL UR32, UR4, URZ, UP0 ;  /* 0x000000ff04207287 */ /* 0x000fc80008000000 */
[----:B------:R-:W-:Y:S01]  /*3dc0*/  LOP3.LUT R9, R9, UR5, RZ, 0x3c, !PT ;  /* 0x0000000509097c12 */ /* 0x000fe2000f8e3cff */
[----:B------:R-:W-:Y:S07]  /*3dd0*/  @P1 BRA `(.L_x_73) ;  /* 0xfffffff800881947 */ /* 0x000fee000383ffff */
[----:B------:R-:W1:Y:S01]  /*3de0*/  S2UR UR8, SR_CgaCtaId ;  /* 0x00000000000879c3 */ /* 0x000e620000008800 */
[----:B------:R-:W-:Y:S01]  /*3df0*/  ELECT P0, URZ, PT ;  /* 0x0000000000ff782f */ /* 0x000fe20003800000 */
[----:B------:R-:W-:Y:S01]  /*3e00*/  HFMA2 R0, -RZ, RZ, 0, 5.9604644775390625e-08 ;  /* 0x00000001ff007431 */ /* 0x000fe200000001ff */
[----:B------:R-:W-:-:S05]  /*3e10*/  UMOV UR4, 0x40 ;  /* 0x0000004000047882 */ /* 0x000fca0000000000 */
[----:B------:R-:W-:Y:S01]  /*3e20*/  UVIRTCOUNT.DEALLOC.SMPOOL 0x80 ;  /* 0x000000800000784c */ /* 0x000fe20000000000 */
[----:B------:R-:W-:Y:S02]  /*3e30*/  UISETP.NE.AND UP1, UPT, UR46, URZ, UPT ;  /* 0x000000ff2e00728c */ /* 0x000fe4000bf25270 */
[----:B-1----:R-:W-:-:S09]  /*3e40*/  ULEA UR8, UR8, UR4, 0x18 ;  /* 0x0000000408087291 */ /* 0x002fd2000f8ec0ff */
[----:B------:R1:W-:Y:S01]  /*3e50*/  @P0 STS.U8 [UR8+0x1c], R0 ;  /* 0x00001c00ff000988 */ /* 0x0003e20008000008 */
[----:B------:R-:W-:Y:S05]  /*3e60*/  BRA.U UP1, `(.L_x_74) ;  /* 0x0000000101a07547 */ /* 0x000fea000b800000 */
[----:B------:R-:W-:Y:S01]  /*3e70*/  UIADD3 UR7, UPT, UPT, UR26, 0xb0, URZ ;  /* 0x000000b01a077890 */ /* 0x000fe2000fffe0ff */
[----:B------:R-:W-:-:S03]  /*3e80*/  SHF.L.U32 R3, R9, 0x1f, RZ ;  /* 0x0000001f09037819 */ /* 0x000fc600000006ff */
[----:B------:R-:W-:-:S09]  /*3e90*/  ULEA UR4, UR32, UR7, 0x3 ;  /* 0x0000000720047291 */ /* 0x000fd2000f8e18ff */
[----:B------:R-:W2:Y:S02]  /*3ea0*/  SYNCS.PHASECHK.TRANS64.TRYWAIT P0, [UR4], R3 ;  /* 0x00000003ff0075a7 */ /* 0x000ea40008001104 */
[----:B--2---:R-:W-:Y:S05]  /*3eb0*/  @!P0 BRA `(.L_x_75) ;  /* 0x0000004400508947 */ /* 0x004fea0003800000 */
.L_x_153:
        /* <DEDUP_REMOVED lines=9> */
.L_x_155:
        /* <DEDUP_REMOVED lines=9> */
.L_x_157:
[----:B------:R-:W-:-:S04]  /*3fe0*/  UIADD3 UR4, UPT, UPT, UR4, 0x1, URZ ;  /* 0x0000000104047890 */ /* 0x000fc8000fffe0ff */
[----:B------:R-:W-:-:S04]  /*3ff0*/  UISETP.NE.AND UP0, UPT, UR4, 0x4, UPT ;  /* 0x000000040400788c */ /* 0x000fc8000bf05270 */
[----:B------:R-:W-:Y:S02]  /*4000*/  USEL UR5, URZ, 0x1, UP0 ;  /* 0x00000001ff057887 */ /* 0x000fe40008000000 */
[----:B------:R-:W-:-:S04]  /*4010*/  USEL UR4, UR4, URZ, UP0 ;  /* 0x000000ff04047287 */ /* 0x000fc80008000000 */
[----:B------:R-:W-:Y:S01]  /*4020*/  ULEA UR4, UR4, UR7, 0x3 ;  /* 0x0000000704047291 */ /* 0x000fe2000f8e18ff */
[----:B-1----:R-:W-:-:S04]  /*4030*/  LOP3.LUT R3, R2, UR5, RZ, 0x3c, !PT ;  /* 0x0000000502037c12 */ /* 0x002fc8000f8e3cff */
[----:B------:R-:W-:Y:S01]  /*4040*/  SHF.L.U32 R3, R3, 0x1f, RZ ;  /* 0x0000001f03037819 */ /* 0x000fe200000006ff */
[----:B------:R-:W-:-:S04]  /*4050*/  IMAD.U32 R0, RZ, RZ, UR4 ;  /* 0x00000004ff007e24 */ /* 0x000fc8000f8e00ff */
[----:B------:R1:W2:Y:S03]  /*4060*/  SYNCS.PHASECHK.TRANS64.TRYWAIT P0, [R0+URZ], R3 ;  /* 0x00000003000075a7 */ /* 0x0002a600080011ff */
[----:B--2---:R-:W-:Y:S05]  /*4070*/  @!P0 NANOSLEEP.SYNCS 0x989680 ;  /* 0x009896800000895d */ /* 0x004fea0003900000 */
[----:B------:R-:W2:Y:S02]  /*4080*/  @!P0 SYNCS.PHASECHK.TRANS64 P0, [R0+URZ], R3 ;  /* 0x00000003000085a7 */ /* 0x000ea400080010ff */
[----:B--2---:R-:W-:Y:S05]  /*4090*/  @P0 BRA `(.L_x_78) ;  /* 0x0000000000200947 */ /* 0x004fea0003800000 */
.L_x_79:
[----:B--2---:R2:W4:Y:S02]  /*40a0*/  SYNCS.PHASECHK.TRANS64.TRYWAIT P0, [R0+URZ], R3 ;  /* 0x00000003000075a7 */ /* 0x00452400080011ff */
[----:B----4-:R-:W-:Y:S05]  /*40b0*/  @!P0 NANOSLEEP.SYNCS 0x989680 ;  /* 0x009896800000895d */ /* 0x010fea0003900000 */
[----:B------:R-:W4:Y:S02]  /*40c0*/  @!P0 SYNCS.PHASECHK.TRANS64 P0, [R0+URZ], R3 ;  /* 0x00000003000085a7 */ /* 0x000f2400080010ff */
[----:B----4-:R-:W-:Y:S05]  /*40d0*/  @!P0 BRA `(.L_x_79) ;  /* 0xfffffffc00f08947 */ /* 0x010fea000383ffff */
[----:B------:R-:W-:Y:S05]  /*40e0*/  BRA `(.L_x_78) ;  /* 0x00000000000c7947 */ /* 0x000fea0003800000 */
.L_x_74:
[----:B------:R-:W-:-:S04]  /*40f0*/  UIADD3 UR4, UPT, UPT, UR26, 0xf0, URZ ;  /* 0x000000f01a047890 */ /* 0x000fc8000fffe0ff */
[----:B------:R-:W-:-:S09]  /*4100*/  UPRMT UR4, UR45, 0x654, UR4 ;  /* 0x000006542d047896 */ /* 0x000fd20008000004 */
[----:B------:R-:W-:Y:S03]  /*4110*/  SYNCS.ARRIVE.TRANS64.RED.A1T0 RZ, [UR4], RZ ;  /* 0x000000ffffff79a7 */ /* 0x000fe60008100404 */
.L_x_78:
[----:B-12---:R-:W-:Y:S01]  /*4120*/  SHF.L.U32 R3, RZ, 0x1f, RZ ;  /* 0x0000001fff037819 */ /* 0x006fe200000006ff */
[----:B------:R-:W-:Y:S01]  /*4130*/  UIADD3 UR4, UPT, UPT, UR26, 0xf0, URZ ;  /* 0x000000f01a047890 */ /* 0x000fe2000fffe0ff */
[----:B------:R-:W-:Y:S02]  /*4140*/  PLOP3.LUT P0, PT, PT, PT, UP1, 0x80, 0x8 ;  /* 0x000000000008781c */ /* 0x000fe40003f0f018 */
[----:B------:R-:W1:Y:S02]  /*4150*/  SYNCS.PHASECHK.TRANS64.TRYWAIT P1, [UR26+0xf0], R3 ;  /* 0x0000f003ff0075a7 */ /* 0x000e64000802111a */
[----:B-1----:R-:W-:Y:S09]  /*4160*/  @!P1 BRA `(.L_x_80) ;  /* 0x0000004000ec9947 */ /* 0x002ff20003800000 */
.L_x_159:
[----:B------:R-:W-:Y:S01]  /*4170*/  @!UP1 UPRMT UR4, UR45, 0x654, UR4 ;  /* 0x000006542d049896 */ /* 0x000fe20008000004 */
[----:B------:R-:W-:Y:S01]  /*4180*/  UMOV UR5, 0xffff ;  /* 0x0000ffff00057882 */ /* 0x000fe20000000000 */
[----:B------:R-:W-:-:S07]  /*4190*/  UMOV UR6, 0x1 ;  /* 0x0000000100067882 */ /* 0x000fce0000000000 */
[----:B------:R-:W-:Y:S01]  /*41a0*/  @!P0 SYNCS.ARRIVE.TRANS64.RED.A1T0 RZ, [UR4], RZ ;  /* 0x000000ffffff89a7 */ /* 0x000fe20008100404 */
[----:B------:R-:W-:Y:S01]  /*41b0*/  NOP ;  /* 0x0000000000007918 */ /* 0x000fe20000000000 */
[----:B-1----:R-:W1:Y:S01]  /*41c0*/  LDS R0, [UR8+0x14] ;  /* 0x00001408ff007984 */ /* 0x002e620008000800 */
[----:B------:R-:W-:-:S04]  /*41d0*/  ULOP3.LUT UR4, UR44, 0xffff, URZ, 0xc0, !UPT ;  /* 0x0000ffff2c047892 */ /* 0x000fc8000f8ec0ff */
[----:B------:R-:W-:-:S04]  /*41e0*/  USHF.R.U32.HI UR4, URZ, 0x5, UR4 ;  /* 0x00000005ff047899 */ /* 0x000fc80008011604 */
[----:B------:R-:W-:Y:S02]  /*41f0*/  USHF.L.U32 UR5, UR5, UR4, URZ ;  /* 0x0000000405057299 */ /* 0x000fe400080006ff */
[----:B------:R-:W-:-:S04]  /*4200*/  USHF.L.U32 UR4, UR6, UR4, URZ ;  /* 0x0000000406047299 */ /* 0x000fc800080006ff */
[----:B-1----:R-:W-:-:S04]  /*4210*/  LOP3.LUT R0, R0, UR5, RZ, 0xc0, !PT ;  /* 0x0000000500007c12 */ /* 0x002fc8000f8ec0ff */
[----:B------:R-:W-:-:S13]  /*4220*/  ISETP.NE.AND P0, PT, R0, UR5, PT ;  /* 0x0000000500007c0c */ /* 0x000fda000bf05270 */
[----:B------:R-:W-:Y:S05]  /*4230*/  @P0 BRA `(.L_x_81) ;  /* 0x0000000000580947 */ /* 0x000fea0003800000 */
[----:B------:R-:W1:Y:S02]  /*4240*/  LDS R0, [UR8+0x18] ;  /* 0x00001808ff007984 */ /* 0x000e640008000800 */
[----:B-1----:R-:W-:-:S04]  /*4250*/  LOP3.LUT R0, R0, UR4, RZ, 0xc0, !PT ;  /* 0x0000000400007c12 */ /* 0x002fc8000f8ec0ff */
[----:B------:R-:W-:-:S13]  /*4260*/  ISETP.NE.AND P0, PT, R0, UR4, PT ;  /* 0x0000000400007c0c */ /* 0x000fda000bf05270 */
[----:B------:R-:W-:Y:S05]  /*4270*/  @P0 BRA `(.L_x_82) ;  /* 0x00000000003c0947 */ /* 0x000fea0003800000 */
[----:B------:R-:W1:Y:S01]  /*4280*/  S2R R2, SR_LANEID ;  /* 0x0000000000027919 */ /* 0x000e620000000000 */
[----:B------:R-:W-:Y:S01]  /*4290*/  ULOP3.LUT UR5, URZ, UR5, URZ, 0x33, !UPT ;  /* 0x00000005ff057292 */ /* 0x000fe2000f8e33ff */
[----:B------:R-:W-:Y:S01]  /*42a0*/  LOP3.LUT R4, RZ, UR4, RZ, 0x33, !PT ;  /* 0x00000004ff047c12 */ /* 0x000fe2000f8e33ff */
[----:B------:R-:W-:Y:S02]  /*42b0*/  VOTEU.ANY UR4, UPT, PT ;  /* 0x0000000000047886 */ /* 0x000fe400038e0100 */
[----:B------:R-:W-:Y:S01]  /*42c0*/  UFLO.U32 UR4, UR4 ;  /* 0x00000004000472bd */ /* 0x000fe200080e0000 */
[----:B------:R-:W2:Y:S01]  /*42d0*/  REDUX UR6, R4 ;  /* 0x00000000040673c4 */ /* 0x000ea20000000000 */
[----:B------:R-:W-:-:S06]  /*42e0*/  IMAD.U32 R0, RZ, RZ, UR5 ;  /* 0x00000005ff007e24 */ /* 0x000fcc000f8e00ff */
[----:B------:R4:W-:Y:S01]  /*42f0*/  UTCATOMSWS.AND URZ, UR5 ;  /* 0x0000000500ff79e3 */ /* 0x0009e20008000000 */
[----:B------:R-:W3:Y:S01]  /*4300*/  REDUX UR7, R0 ;  /* 0x00000000000773c4 */ /* 0x000ee20000000000 */
[----:B-1----:R-:W-:Y:S01]  /*4310*/  ISETP.EQ.U32.AND P0, PT, R2, UR4, PT ;  /* 0x0000000402007c0c */ /* 0x002fe2000bf02070 */
[----:B--2---:R-:W-:Y:S01]  /*4320*/  IMAD.U32 R2, RZ, RZ, UR6 ;  /* 0x00000006ff027e24 */ /* 0x004fe2000f8e00ff */
[----:B---3--:R-:W-:-:S11]  /*4330*/  MOV R3, UR7 ;  /* 0x0000000700037c02 */ /* 0x008fd60008000f00 */
[----:B------:R4:W-:Y:S04]  /*4340*/  @P0 ATOMS.AND RZ, [UR8+0x14], R3 ;  /* 0x00001403ffff098c */ /* 0x0009e8000a800008 */
[----:B------:R4:W-:Y:S01]  /*4350*/  @P0 ATOMS.AND RZ, [UR8+0x18], R2 ;  /* 0x00001802ffff098c */ /* 0x0009e2000a800008 */
[----:B------:R-:W-:Y:S05]  /*4360*/  BRA `(.L_x_83) ;  /* 0x0000000000147947 */ /* 0x000fea0003800000 */
.L_x_82:
[----:B------:R-:W-:Y:S02]  /*4370*/  MOV R2, 0x4390 ;  /* 0x0000439000027802 */ /* 0x000fe40000000f00 */
[----:B---3-5:R-:W-:Y:S05]  /*4380*/  CALL.REL.NOINC `($__internal_0_$__cuda_sm10x_tcgen05_guardrail_trap_col_being_dealloced_not_returned_by_alloc) ;  /* 0x0000004400587944 */ /* 0x028fea0003c00000 */
[----:B------:R-:W-:Y:S05]  /*4390*/  BRA `(.L_x_83) ;  /* 0x0000000000087947 */ /* 0x000fea0003800000 */
.L_x_81:
[----:B------:R-:W-:Y:S02]  /*43a0*/  MOV R2, 0x43c0 ;  /* 0x000043c000027802 */ /* 0x000fe40000000f00 */
[----:B---3-5:R-:W-:Y:S05]  /*43b0*/  CALL.REL.NOINC `($__internal_2_$__cuda_sm10x_tcgen05_guardrail_trap_unallocated_columns_being_dealloced) ;  /* 0x0000004400647944 */ /* 0x028fea0003c00000 */
.L_x_83:
[----:B------:R-:W-:Y:S01]  /*43c0*/  NOP ;  /* 0x0000000000007918 */ /* 0x000fe20000000000 */
[----:B----4-:R-:W-:Y:S05]  /*43d0*/  EXIT ;  /* 0x000000000000794d */ /* 0x010fea0003800000 */
.L_x_54:
[----:B------:R-:W-:-:S09]  /*43e0*/  UISETP.NE.OR UP0, UPT, UR13, 0x3, !UP3 ;  /* 0x000000030d00788c */ /* 0x000fd2000df05670 */
[----:B------:R-:W-:Y:S05]  /*43f0*/  BRA.U UP0, `(.L_x_84) ;  /* 0x0000001100347547 */ /* 0x000fea000b800000 */
[----:B------:R-:W1:Y:S01]  /*4400*/  S2UR UR6, SR_CgaCtaId ;  /* 0x00000000000679c3 */ /* 0x000e620000008800 */
[----:B------:R-:W2:Y:S01]  /*4410*/  LDCU UR37, c[0x0][0x370] ;  /* 0x00006e00ff2577ac */ /* 0x000ea20008000800 */
[----:B------:R-:W-:Y:S02]  /*4420*/  HFMA2 R13, -RZ, RZ, 0, 0 ;  /* 0x00000000ff0d7431 */ /* 0x000fe400000001ff */
[----:B------:R-:W-:Y:S01]  /*4430*/  IMAD.MOV.U32 R15, RZ, RZ, 0x1 ;  /* 0x00000001ff0f7424 */ /* 0x000fe200078e00ff */
[----:B------:R-:W-:Y:S01]  /*4440*/  MOV R7, 0x2000 ;  /* 0x0000200000077802 */ /* 0x000fe20000000f00 */
[----:B------:R-:W2:Y:S01]  /*4450*/  LDCU.128 UR32, c[0x0][0xb10] ;  /* 0x00016200ff2077ac */ /* 0x000ea20008000c00 */
[----:B------:R-:W-:Y:S01]  /*4460*/  IMAD.MOV.U32 R14, RZ, RZ, RZ ;  /* 0x000000ffff0e7224 */ /* 0x000fe200078e00ff */
[----:B------:R-:W3:Y:S01]  /*4470*/  LDC.64 R16, c[0x0][0x348] ;  /* 0x0000d200ff107b82 */ /* 0x000ee20000000a00 */
[----:B------:R-:W4:Y:S01]  /*4480*/  LDCU UR31, c[0x0][0x374] ;  /* 0x00006e80ff1f77ac */ /* 0x000f220008000800 */
[----:B------:R-:W4:Y:S06]  /*4490*/  LDCU UR15, c[0x0][0xb0c] ;  /* 0x00016180ff0f77ac */ /* 0x000f2c0008000800 */
[----:B------:R-:W3:Y:S01]  /*44a0*/  LDC.64 R2, c[0x0][0x888] ;  /* 0x00022200ff027b82 */ /* 0x000ee20000000a00 */
[----:B------:R-:W4:Y:S01]  /*44b0*/  LDCU UR40, c[0x0][0xb20] ;  /* 0x00016400ff2877ac */ /* 0x000f220008000800 */
[----:B------:R-:W4:Y:S06]  /*44c0*/  LDCU UR4, c[0x0][0xb30] ;  /* 0x00016600ff0477ac */ /* 0x000f2c0008000800 */
[----:B------:R-:W3:Y:S01]  /*44d0*/  LDC.64 R4, c[0x0][0x890] ;  /* 0x00022400ff047b82 */ /* 0x000ee20000000a00 */
[----:B------:R-:W-:Y:S01]  /*44e0*/  UMOV UR29, 0x400 ;  /* 0x00000400001d7882 */ /* 0x000fe20000000000 */
[----:B------:R-:W-:-:S02]  /*44f0*/  UPLOP3.LUT UP3, UPT, UPT, UPT, UPT, 0x40, 0x4 ;  /* 0x000000000004789c */ /* 0x000fc40003f6e870 */
[----:B-1----:R-:W-:Y:S02]  /*4500*/  ULEA UR29, UR6, UR29, 0x18 ;  /* 0x0000001d061d7291 */ /* 0x002fe4000f8ec0ff */
[----:B--2---:R-:W-:Y:S02]  /*4510*/  UIMAD.WIDE.U32 UR6, UR37, UR32, URZ ;  /* 0x00000020250672a5 */ /* 0x004fe4000f8e00ff */
[----:B----4-:R-:W-:Y:S02]  /*4520*/  UIMAD.WIDE.U32 UR8, UR31, UR35, URZ ;  /* 0x000000231f0872a5 */ /* 0x010fe4000f8e00ff */
[----:B------:R-:W-:Y:S02]  /*4530*/  UISETP.GE.AND UP0, UPT, UR42, 0x1, UPT ;  /* 0x000000012a00788c */ /* 0x000fe4000bf06270 */
[----:B------:R-:W-:Y:S01]  /*4540*/  UISETP.NE.AND UP4, UPT, UR42, 0x1, UPT ;  /* 0x000000012a00788c */ /* 0x000fe2000bf85270 */
[----:B------:R-:W-:Y:S02]  /*4550*/  UMOV UR6, UR7 ;  /* 0x0000000700067c82 */ /* 0x000fe40008000000 */
[----:B------:R-:W-:Y:S01]  /*4560*/  UMOV UR38, UR9 ;  /* 0x0000000900267c82 */ /* 0x000fe20008000000 */
[----:B------:R-:W1:Y:S01]  /*4570*/  LDCU.64 UR22, c[0x0][0xb28] ;  /* 0x00016500ff1677ac */ /* 0x000e620008000a00 */
[----:B------:R-:W-:-:S02]  /*4580*/  UISETP.NE.AND UP6, UPT, UR15, 0x1, UPT ;  /* 0x000000010f00788c */ /* 0x000fc4000bfc5270 */
[----:B------:R-:W-:Y:S02]  /*4590*/  UISETP.NE.AND UP5, UPT, UR34, 0x1, UPT ;  /* 0x000000012200788c */ /* 0x000fe4000bfa5270 */
[----:B------:R-:W-:Y:S02]  /*45a0*/  USHF.R.U32.HI UR39, URZ, UR33, UR6 ;  /* 0x00000021ff277299 */ /* 0x000fe40008011606 */
[----:B------:R-:W-:Y:S02]  /*45b0*/  USHF.R.U32.HI UR38, URZ, UR40, UR38 ;  /* 0x00000028ff267299 */ /* 0x000fe40008011626 */
[----:B------:R-:W-:Y:S01]  /*45c0*/  UISETP.NE.AND UP2, UPT, UR4, 0x1, UPT ;  /* 0x000000010400788c */ /* 0x000fe2000bf45270 */
[----:B------:R-:W-:-:S10]  /*45d0*/  UMOV UR12, URZ ;  /* 0x000000ff000c7c82 */ /* 0x000fd40008000000 */
.L_x_93:
[C---:B------:R-:W-:Y:S02]  /*45e0*/  LEA R12, R14.reuse, UR29, 0x3 ;  /* 0x0000001d0e0c7c11 */ /* 0x040fe4000f8e18ff */
[----:B------:R-:W-:Y:S02]  /*45f0*/  SHF.L.U32 R9, R13, 0x1f, RZ ;  /* 0x0000001f0d097819 */ /* 0x000fe400000006ff */
[----:B------:R-:W-:Y:S02]  /*4600*/  LEA R10, R14, UR29, 0x4 ;  /* 0x0000001d0e0a7c11 */ /* 0x000fe4000f8e20ff */
[----:B------:R-:W2:Y:S02]  /*4610*/  SYNCS.PHASECHK.TRANS64.TRYWAIT P0, [R12+URZ+0x70], R9 ;  /* 0x000070090c0075a7 */ /* 0x000ea400080011ff */
[----:B--2-4-:R-:W-:Y:S05]  /*4620*/  @!P0 BRA `(.L_x_85) ;  /* 0x0000003c00d48947 */ /* 0x014fea0003800000 */
.L_x_160:
[----:B--2---:R-:W2:Y:S01]  /*4630*/  LDS.128 R8, [R10+0x100] ;  /* 0x000100000a087984 */ /* 0x004ea20000000c00 */
[----:B------:R-:W-:Y:S01]  /*4640*/  UISETP.GE.AND UP0, UPT, UR42, 0x1, UPT ;  /* 0x000000012a00788c */ /* 0x000fe2000bf06270 */
[----:B------:R-:W-:Y:S01]  /*4650*/  @!PT LDS RZ, [RZ] ;  /* 0x00000000fffff984 */ /* 0x000fe20000000800 */
[----:B------:R-:W-:Y:S01]  /*4660*/  @!PT LDS RZ, [RZ] ;  /* 0x00000000fffff984 */ /* 0x000fe20000000800 */
[----:B------:R-:W-:Y:S01]  /*4670*/  @!PT LDS RZ, [RZ] ;  /* 0x00000000fffff984 */ /* 0x000fe20000000800 */
[----:B------:R-:W-:Y:S01]  /*4680*/  @!PT LDS RZ, [RZ] ;  /* 0x00000000fffff984 */ /* 0x000fe20000000800 */
[----:B------:R4:W-:Y:S06]  /*4690*/  MEMBAR.ALL.CTA ;  /* 0x0000000000007992 */ /* 0x0009ec0000008000 */
[----:B----4-:R-:W4:Y:S01]  /*46a0*/  FENCE.VIEW.ASYNC.S ;  /* 0x00000000000073c6 */ /* 0x010f220000000000 */
[----:B--2---:R-:W-:Y:S11]  /*46b0*/  LOP3.LUT P0, RZ, R10, 0x1, RZ, 0xc0, !PT ;  /* 0x000000010aff7812 */ /* 0x004ff6000780c0ff */
[----:B------:R-:W-:Y:S02]  /*46c0*/  @!UPT UIADD3 URZ, UPT, UPT, URZ, URZ, URZ ;  /* 0x000000fffffff290 */ /* 0x000fe4000fffe0ff */
[----:B----4-:R-:W-:Y:S01]  /*46d0*/  VOTEU.ANY UP1, P0 ;  /* 0x0000000000ff7886 */ /* 0x010fe20000020100 */
[----:B------:R-:W-:Y:S11]  /*46e0*/  PLOP3.LUT P0, PT, PT, PT, UP1, 0x80, 0x8 ;  /* 0x000000000008781c */ /* 0x000ff60003f0f018 */
[----:B------:R-:W-:Y:S02]  /*46f0*/  @!UPT UIADD3 URZ, UPT, UPT, URZ, URZ, URZ ;  /* 0x000000fffffff290 */ /* 0x000fe4000fffe0ff */
[----:B------:R-:W-:Y:S02]  /*4700*/  @P0 SHF.R.U32.HI R0, RZ, 0x10, R9 ;  /* 0x00000010ff000819 */ /* 0x000fe40000011609 */
[----:B------:R-:W-:Y:S02]  /*4710*/  @P0 MOV R6, R8 ;  /* 0x0000000800060202 */ /* 0x000fe40000000f00 */
[----:B------:R-:W-:Y:S01]  /*4720*/  @P0 R2UR UR4, R0 ;  /* 0x00000000000402ca */ /* 0x000fe200000e0000 */
[----:B------:R-:W-:Y:S01]  /*4730*/  VIADD R0, R12, 0x80 ;  /* 0x000000800c007836 */ /* 0x000fe20000000000 */
[----:B------:R-:W-:Y:S02]  /*4740*/  @P0 LOP3.LUT R8, R9, 0xffff, RZ, 0xc0, !PT ;  /* 0x0000ffff09080812 */ /* 0x000fe400078ec0ff */
[----:B------:R-:W-:Y:S02]  /*4750*/  @P0 R2UR UR6, R6 ;  /* 0x00000000060602ca */ /* 0x000fe400000e0000 */
[----:B------:R-:W-:Y:S02]  /*4760*/  PRMT R0, RZ, 0x654, R0 ;  /* 0x00000654ff007816 */ /* 0x000fe40000000000 */
[----:B------:R-:W-:Y:S02]  /*4770*/  @P0 R2UR UR5, R8 ;  /* 0x00000000080502ca */ /* 0x000fe400000e0000 */
[----:B------:R2:W-:Y:S03]  /*4780*/  SYNCS.ARRIVE.TRANS64.RED.A1T0 RZ, [R0+URZ], RZ ;  /* 0x000000ff00ff79a7 */ /* 0x0005e600081004ff */
[----:B------:R-:W-:Y:S04]  /*4790*/  @UP1 UMOV UR30, UR4 ;  /* 0x00000004001e1c82 */ /* 0x000fe80008000000 */
[----:B------:R-:W-:Y:S04]  /*47a0*/  @UP1 UMOV UR14, UR6 ;  /* 0x00000006000e1c82 */ /* 0x000fe80008000000 */
[----:B------:R-:W-:Y:S01]  /*47b0*/  @UP1 UMOV UR13, UR5 ;  /* 0x00000005000d1c82 */ /* 0x000fe20008000000 */
[----:B------:R-:W-:Y:S05]  /*47c0*/  BRA.U !UP0, `(.L_x_86) ;  /* 0x0000000108a47547 */ /* 0x000fea000b800000 */
[----:B------:R-:W-:Y:S02]  /*47d0*/  UIMAD.WIDE.U32 UR8, UR13, UR35, URZ ;  /* 0x000000230d0872a5 */ /* 0x000fe4000f8e00ff */
[----:B------:R-:W-:Y:S02]  /*47e0*/  UIMAD.WIDE.U32 UR10, UR14, UR32, URZ ;  /* 0x000000200e0a72a5 */ /* 0x000fe4000f8e00ff */
[----:B------:R-:W-:Y:S02]  /*47f0*/  USEL UR4, UR31, UR38, !UP5 ;  /* 0x000000261f047287 */ /* 0x000fe4000e800000 */
[----:B------:R-:W-:Y:S02]  /*4800*/  USEL UR7, UR37, UR39, !UP6 ;  /* 0x0000002725077287 */ /* 0x000fe4000f000000 */
[----:B-1----:R-:W-:Y:S02]  /*4810*/  UIMAD.WIDE.U32 UR16, UR4, UR22, URZ ;  /* 0x00000016041072a5 */ /* 0x002fe4000f8e00ff */
[----:B------:R-:W-:Y:S01]  /*4820*/  UIMAD.WIDE.U32 UR18, UR7, UR22, URZ ;  /* 0x00000016071272a5 */ /* 0x000fe2000f8e00ff */
[----:B------:R-:W-:Y:S02]  /*4830*/  UMOV UR5, UR9 ;  /* 0x0000000900057c82 */ /* 0x000fe40008000000 */
[----:B------:R-:W-:Y:S03]  /*4840*/  USHF.R.U32.HI UR6, URZ, UR40, UR5 ;  /* 0x00000028ff067299 */ /* 0x000fe60008011605 */
[----:B------:R-:W-:Y:S01]  /*4850*/  UMOV UR5, UR11 ;  /* 0x0000000b00057c82 */ /* 0x000fe20008000000 */
[----:B------:R-:W-:Y:S02]  /*4860*/  USEL UR6, UR13, UR6, !UP5 ;  /* 0x000000060d067287 */ /* 0x000fe4000e800000 */
[----:B------:R-:W-:Y:S02]  /*4870*/  USHF.R.U32.HI UR8, URZ, UR33, UR5 ;  /* 0x00000021ff087299 */ /* 0x000fe40008011605 */
[----:B------:R-:W-:Y:S01]  /*4880*/  UIMAD.WIDE.U32 UR10, UR6, UR22, URZ ;  /* 0x00000016060a72a5 */ /* 0x000fe2000f8e00ff */
[----:B------:R-:W-:Y:S02]  /*4890*/  UMOV UR5, UR17 ;  /* 0x0000001100057c82 */ /* 0x000fe40008000000 */
[----:B------:R-:W-:Y:S03]  /*48a0*/  @UP4 USHF.R.U32.HI UR4, URZ, UR23, UR5 ;  /* 0x00000017ff044299 */ /* 0x000fe60008011605 */
[----:B------:R-:W-:Y:S01]  /*48b0*/  UMOV UR5, UR19 ;  /* 0x0000001300057c82 */ /* 0x000fe20008000000 */
[----:B------:R-:W-:Y:S02]  /*48c0*/  UIMAD UR4, UR42, UR4, URZ ;  /* 0x000000042a0472a4 */ /* 0x000fe4000f8e02ff */
[----:B------:R-:W-:Y:S02]  /*48d0*/  @UP4 USHF.R.U32.HI UR7, URZ, UR23, UR5 ;  /* 0x00000017ff074299 */ /* 0x000fe40008011605 */
[----:B------:R-:W-:Y:S02]  /*48e0*/  USEL UR5, UR14, UR8, !UP6 ;  /* 0x000000080e057287 */ /* 0x000fe4000f000000 */
[----:B------:R-:W-:Y:S02]  /*48f0*/  UIMAD UR8, UR42, UR7, URZ ;  /* 0x000000072a0872a4 */ /* 0x000fe4000f8e02ff */
[----:B------:R-:W-:Y:S03]  /*4900*/  UISETP.GE.AND UP0, UPT, UR6, UR4, UPT ;  /* 0x000000040600728c */ /* 0x000fe6000bf06270 */
[----:B------:R-:W-:Y:S01]  /*4910*/  UMOV UR4, UR11 ;  /* 0x0000000b00047c82 */ /* 0x000fe20008000000 */
[----:B------:R-:W-:Y:S02]  /*4920*/  UISETP.GE.OR UP0, UPT, UR5, UR8, UP0 ;  /* 0x000000080500728c */ /* 0x000fe40008706670 */
[----:B------:R-:W-:Y:S02]  /*4930*/  USHF.R.U32.HI UR4, URZ, UR23, UR4 ;  /* 0x00000017ff047299 */ /* 0x000fe40008011604 */
[----:B------:R-:W-:Y:S02]  /*4940*/  UIMAD.WIDE.U32 UR8, UR5, UR22, URZ ;  /* 0x00000016050872a5 */ /* 0x000fe4000f8e00ff */
[----:B------:R-:W-:Y:S04]  /*4950*/  USEL UR10, UR6, UR4, !UP4 ;  /* 0x00000004060a7287 */ /* 0x000fe8000e000000 */
[----:B------:R-:W-:Y:S01]  /*4960*/  UIADD3 UR11, UPT, UPT, -UR10, URZ, URZ ;  /* 0x000000ff0a0b7290 */ /* 0x000fe2000fffe1ff */
[----:B------:R-:W-:Y:S02]  /*4970*/  @!UP0 UMOV UR4, UR9 ;  /* 0x0000000900048c82 */ /* 0x000fe40008000000 */
[----:B------:R-:W-:Y:S02]  /*4980*/  @!UP0 USHF.R.U32.HI UR4, URZ, UR23, UR4 ;  /* 0x00000017ff048299 */ /* 0x000fe40008011604 */
[----:B------:R-:W-:Y:S02]  /*4990*/  UIMAD UR8, UR42, UR11, UR6 ;  /* 0x0000000b2a0872a4 */ /* 0x000fe4000f8e0206 */
[----:B------:R-:W-:Y:S04]  /*49a0*/  @!UP0 USEL UR4, UR5, UR4, !UP4 ;  /* 0x0000000405048287 */ /* 0x000fe8000e000000 */
[----:B------:R-:W-:Y:S02]  /*49b0*/  @!UP0 UIMAD UR7, UR7, UR8, UR4 ;  /* 0x00000008070782a4 */ /* 0x000fe4000f8e0204 */
[----:B------:R-:W-:Y:S02]  /*49c0*/  @!UP0 UIADD3 UR9, UPT, UPT, UR10, -UR4, URZ ;  /* 0x800000040a098290 */ /* 0x000fe4000fffe0ff */
[----:B------:R-:W-:Y:S02]  /*49d0*/  UIADD3 UR8, UPT, UPT, -UR6, URZ, URZ ;  /* 0x000000ff06087290 */ /* 0x000fe4000fffe1ff */
[----:B------:R-:W-:Y:S02]  /*49e0*/  UIADD3 UR4, UPT, UPT, -UR5, URZ, URZ ;  /* 0x000000ff05047290 */ /* 0x000fe4000fffe1ff */
[----:B------:R-:W-:Y:S03]  /*49f0*/  @!UP0 UIMAD UR6, UR9, UR42, UR5 ;  /* 0x0000002a090682a4 */ /* 0x000fe6000f8e0205 */
[----:B------:R-:W-:Y:S01]  /*4a00*/  @!UP0 UMOV UR5, UR7 ;  /* 0x0000000700058c82 */ /* 0x000fe20008000000 */
[----:B------:R-:W-:Y:S02]  /*4a10*/  UIMAD UR7, UR15, UR4, UR14 ;  /* 0x000000040f0772a4 */ /* 0x000fe4000f8e020e */
[----:B------:R-:W-:Y:S02]  /*4a20*/  UIMAD UR4, UR34, UR8, UR13 ;  /* 0x00000008220472a4 */ /* 0x000fe4000f8e020d */
[----:B------:R-:W-:Y:S02]  /*4a30*/  UIMAD UR14, UR5, UR15, UR7 ;  /* 0x0000000f050e72a4 */ /* 0x000fe4000f8e0207 */
[----:B------:R-:W-:Y:S11]  /*4a40*/  UIMAD UR13, UR6, UR34, UR4 ;  /* 0x00000022060d72a4 */ /* 0x000ff6000f8e0204 */
[----:B------:R-:W-:Y:S01]  /*4a50*/  @!UPT UIADD3 URZ, UPT, UPT, URZ, URZ, URZ ;  /* 0x000000fffffff290 */ /* 0x000fe2000fffe0ff */
.L_x_86:
[----:B------:R-:W4:Y:S01]  /*4a60*/  @!UP2 LDCU.128 UR8, c[0x0][0xb10] ;  /* 0x00016200ff08a7ac */ /* 0x000f220008000c00 */
[C---:B---3--:R-:W-:Y:S02]  /*4a70*/  ISETP.NE.U32.AND P1, PT, R4.reuse, RZ, PT ;  /* 0x000000ff0400720c */ /* 0x048fe40003f25070 */
[----:B------:R-:W-:Y:S02]  /*4a80*/  ISETP.NE.U32.AND P0, PT, R4, RZ, PT ;  /* 0x000000ff0400720c */ /* 0x000fe40003f05070 */
[C---:B------:R-:W-:Y:S02]  /*4a90*/  ISETP.NE.AND.EX P1, PT, R5.reuse, RZ, PT, P1 ;  /* 0x000000ff0500720c */ /* 0x040fe40003f25310 */
[----:B------:R-:W-:Y:S01]  /*4aa0*/  ISETP.NE.AND.EX P0, PT, R5, RZ, PT, P0 ;  /* 0x000000ff0500720c */ /* 0x000fe20003f05300 */
[----:B------:R-:W3:Y:S01]  /*4ab0*/  @!UP2 LDCU UR5, c[0x0][0xb0c] ;  /* 0x00016180ff05a7ac */ /* 0x000ee20008000800 */
[----:B------:R-:W-:Y:S02]  /*4ac0*/  USHF.L.U32 UR26, UR25, 0x6, URZ ;  /* 0x00000006191a7899 */ /* 0x000fe400080006ff */
[----:B------:R-:W-:Y:S02]  /*4ad0*/  USHF.L.U32 UR27, UR20, 0x6, URZ ;  /* 0x00000006141b7899 */ /* 0x000fe400080006ff */
[----:B----4-:R-:W-:Y:S07]  /*4ae0*/  UIMAD.WIDE.U32 UR6, UR14, UR8, URZ ;  /* 0x000000080e0672a5 */ /* 0x010fee000f8e00ff */
[----:B------:R-:W-:Y:S01]  /*4af0*/  @!UP2 UMOV UR4, UR7 ;  /* 0x000000070004ac82 */ /* 0x000fe20008000000 */
[----:B---3--:R-:W-:Y:S02]  /*4b00*/  @!UP2 UISETP.NE.AND UP0, UPT, UR5, 0x1, UPT ;  /* 0x000000010500a88c */ /* 0x008fe4000bf05270 */
[----:B------:R-:W-:Y:S02]  /*4b10*/  @!UP2 USHF.R.U32.HI UR4, URZ, UR9, UR4 ;  /* 0x00000009ff04a299 */ /* 0x000fe40008011604 */
[----:B------:R-:W-:Y:S02]  /*4b20*/  UIMAD.WIDE.U32 UR6, UR13, UR11, URZ ;  /* 0x0000000b0d0672a5 */ /* 0x000fe4000f8e00ff */
[----:B------:R-:W-:Y:S02]  /*4b30*/  @!UP2 USEL UR8, UR14, UR4, !UP0 ;  /* 0x000000040e08a287 */ /* 0x000fe4000c000000 */
[----:B------:R-:W-:Y:S03]  /*4b40*/  @!UP2 UISETP.NE.AND UP0, UPT, UR10, 0x1, UPT ;  /* 0x000000010a00a88c */ /* 0x000fe6000bf05270 */
[----:B------:R-:W-:Y:S02]  /*4b50*/  @!UP2 UMOV UR6, UR7 ;  /* 0x000000070006ac82 */ /* 0x000fe40008000000 */
[----:B------:R-:W3:Y:S02]  /*4b60*/  @!UP2 LDCU UR4, c[0x0][0xb20] ;  /* 0x00016400ff04a7ac */ /* 0x000ee40008000800 */
[----:B---3--:R-:W-:Y:S04]  /*4b70*/  @!UP2 USHF.R.U32.HI UR6, URZ, UR4, UR6 ;  /* 0x00000004ff06a299 */ /* 0x008fe80008011606 */
[----:B------:R-:W-:Y:S04]  /*4b80*/  @!UP2 USEL UR6, UR13, UR6, !UP0 ;  /* 0x000000060d06a287 */ /* 0x000fe8000c000000 */
[----:B------:R-:W-:Y:S02]  /*4b90*/  @!UP2 UIADD3 UR4, UPT, UPT, -UR8, UR6, URZ ;  /* 0x000000060804a290 */ /* 0x000fe4000fffe1ff */
[----:B------:R-:W-:Y:S02]  /*4ba0*/  @!UP2 UIADD3 UR6, UPT, UPT, UR8, -UR6, URZ ;  /* 0x800000060806a290 */ /* 0x000fe4000fffe0ff */
[----:B------:R-:W-:Y:S02]  /*4bb0*/  @!UP2 UIMAD UR14, UR4, UR5, UR14 ;  /* 0x00000005040ea2a4 */ /* 0x000fe4000f8e020e */
[----:B------:R-:W-:Y:S01]  /*4bc0*/  @!UP2 UIMAD UR13, UR6, UR10, UR13 ;  /* 0x0000000a060da2a4 */ /* 0x000fe2000f8e020d */
[----:B------:R-:W-:Y:S11]  /*4bd0*/  BRA.U UP3, `(.L_x_87) ;  /* 0x0000000103107547 */ /* 0x000ff6000b800000 */
[----:B--2---:R-:W-:Y:S04]  /*4be0*/  MOV R0, UR43 ;  /* 0x0000002b00007c02 */ /* 0x004fe80008000f00 */
[----:B------:R-:W-:Y:S04]  /*4bf0*/  SHF.L.U32 R9, R0, 0x1f, RZ ;  /* 0x0000001f00097819 */ /* 0x000fe800000006ff */
[----:B------:R-:W2:Y:S02]  /*4c00*/  SYNCS.PHASECHK.TRANS64.TRYWAIT P2, [UR29+0x68], R9 ;  /* 0x00006809ff0075a7 */ /* 0x000ea4000804111d */
[----:B--2---:R-:W-:Y:S05]  /*4c10*/  @!P2 BRA `(.L_x_88) ;  /* 0x00000038006ca947 */ /* 0x004fea0003800000 */
.L_x_87:
[----:B------:R-:W-:Y:S05]  /*4c20*/  @!P1 BRA `(.L_x_89) ;  /* 0x0000000000309947 */ /* 0x000fea0003800000 */
[----:B------:R-:W-:Y:S01]  /*4c30*/  ISETP.NE.U32.AND P1, PT, R2, RZ, PT ;  /* 0x000000ff0200720c */ /* 0x000fe20003f25070 */
[----:B------:R-:W3:Y:S01]  /*4c40*/  LDCU.64 UR4, c[0x0][0x358] ;  /* 0x00006b00ff0477ac */ /* 0x000ee20008000a00 */
[----:B------:R-:W-:Y:S02]  /*4c50*/  IMAD.MOV.U32 R56, RZ, RZ, 0x1 ;  /* 0x00000001ff387424 */ /* 0x000fe400078e00ff */
[----:B------:R-:W-:Y:S11]  /*4c60*/  ISETP.NE.AND.EX P1, PT, R3, RZ, PT, P1 ;  /* 0x000000ff0300720c */ /* 0x000ff60003f25310 */
[----:B------:R-:W-:Y:S02]  /*4c70*/  @!UPT UIADD3 URZ, UPT, UPT, URZ, URZ, URZ ;  /* 0x000000fffffff290 */ /* 0x000fe4000fffe0ff */
[----:B--2---:R-:W2:Y:S01]  /*4c80*/  @P1 LDC.64 R8, c[0x0][0x888] ;  /* 0x00022200ff081b82 */ /* 0x004ea20000000a00 */
[----:B------:R-:W-:Y:S04]  /*4c90*/  @P1 IMAD R0, R4, UR36, RZ ;  /* 0x0000002404001c24 */ /* 0x000fe8000f8e02ff */
[----:B--2---:R-:W-:Y:S04]  /*4ca0*/  @P1 IMAD.WIDE R8, R0, 0x4, R8 ;  /* 0x0000000400081825 */ /* 0x004fe800078e0208 */
[----:B------:R-:W-:Y:S01]  /*4cb0*/  HFMA2 R0, -RZ, RZ, 0, 5.9604644775390625e-08 ;  /* 0x00000001ff007431 */ /* 0x000fe200000001ff */
[----:B---3-5:R3:W5:Y:S04]  /*4cc0*/  @P1 LDG.E R27, desc[UR4][R8.64] ;  /* 0x00000004081b1981 */ /* 0x028768000c1e1900 */
[----:B------:R-:W-:Y:S01]  /*4cd0*/  @!P1 PRMT R56, R0, 0x7610, R56 ;  /* 0x0000761000389816 */ /* 0x000fe20000000038 */
[----:B---3--:R-:W4:Y:S06]  /*4ce0*/  @!P1 LDC R27, c[0x0][0x880] ;  /* 0x00022000ff1b9b82 */ /* 0x008f2c0000000800 */
.L_x_89:
[----:B----45:R-:W-:Y:S01]  /*4cf0*/  @!P0 FSETP.EQ.AND P1, PT, R27, RZ, PT ;  /* 0x000000ff1b00820b */ /* 0x030fe20003f22000 */
[----:B------:R-:W-:Y:S01]  /*4d00*/  @!UPT UIADD3 URZ, UPT, UPT, URZ, URZ, URZ ;  /* 0x000000fffffff290 */ /* 0x000fe2000fffe0ff */
[----:B------:R-:W-:Y:S11]  /*4d10*/  @!P0 BRA `(.L_x_90) ;  /* 0x0000000000188947 */ /* 0x000ff60003800000 */
[----:B------:R-:W-:Y:S02]  /*4d20*/  LOP3.LUT P0, RZ, R56, 0xff, RZ, 0xc0, !PT ;  /* 0x000000ff38ff7812 */ /* 0x000fe4000780c0ff */
[----:B------:R-:W-:Y:S04]  /*4d30*/  ISETP.NE.U32.AND P1, PT, R2, RZ, PT ;  /* 0x000000ff0200720c */ /* 0x000fe80003f25070 */
[----:B------:R-:W-:Y:S04]  /*4d40*/  ISETP.NE.AND.EX P1, PT, R3, RZ, PT, P1 ;  /* 0x000000ff0300720c */ /* 0x000fe80003f25310 */
[----:B------:R-:W-:Y:S03]  /*4d50*/  PLOP3.LUT P1, PT, P1, PT, PT, 0x8, 0x80 ;  /* 0x000000000080781c */ /* 0x000fe60000f2e170 */
[----:B------:R-:W-:Y:S11]  /*4d60*/  @P0 FSETP.EQ.AND P1, PT, R27, RZ, PT ;  /* 0x000000ff1b00020b */ /* 0x000ff60003f22000 */
[----:B------:R-:W-:Y:S02]  /*4d70*/  @!UPT UIADD3 URZ, UPT, UPT, URZ, URZ, URZ ;  /* 0x000000fffffff290 */ /* 0x000fe4000fffe0ff */
.L_x_90:
[----:B------:R-:W-:Y:S01]  /*4d80*/  ULEA UR4, UR12, UR29, 0x3 ;  /* 0x0000001d0c047291 */ /* 0x000fe2000f8e18ff */
[----:B--2---:R-:W-:Y:S02]  /*4d90*/  SHF.L.U32 R9, R15, 0x1f, RZ ;  /* 0x0000001f0f097819 */ /* 0x004fe400000006ff */
[----:B------:R-:W-:Y:S04]  /*4da0*/  ELECT P0, URZ, PT ;  /* 0x0000000000ff782f */ /* 0x000fe80003800000 */
[----:B------:R-:W-:Y:S02]  /*4db0*/  PLOP3.LUT P1, PT, P1, P0, PT, 0xf2, 0x2f ;  /* 0x00000000002f781c */ /* 0x000fe40000f21e72 */
[----:B------:R-:W2:Y:S11]  /*4dc0*/  SYNCS.PHASECHK.TRANS64.TRYWAIT P2, [UR4+0x48], R9 ;  /* 0x00004809ff0075a7 */ /* 0x000eb60008041104 */
[----:B------:R-:W-:Y:S05]  /*4dd0*/  @!P1 IADD3 R8, P0, PT, R16, 0x580, RZ ;  /* 0x0000058010089810 */ /* 0x000fea0007f1e0ff */
[----:B------:R-:W-:Y:S01]  /*4de0*/  @!P1 IMAD.X R6, RZ, RZ, R17, P0 ;  /* 0x000000ffff069224 */ /* 0x000fe200000e0611 */
[----:B--2---:R-:W-:Y:S07]  /*4df0*/  @!P2 BRA `(.L_x_91) ;  /* 0x00000038000ca947 */ /* 0x004fee0003800000 */
.L_x_163:
[----:B------:R-:W3:Y:S01]  /*4e00*/  S2UR UR11, SR_CgaCtaId ;  /* 0x00000000000b79c3 */ /* 0x000ee20000008800 */
[----:B------:R-:W-:Y:S01]  /*4e10*/  @!P1 R2UR UR6, R6 ;  /* 0x00000000060692ca */ /* 0x000fe200000e0000 */
[----:B------:R-:W-:Y:S01]  /*4e20*/  UIADD3 UR5, UPT, UPT, UR12, 0x1, URZ ;  /* 0x000000010c057890 */ /* 0x000fe2000fffe0ff */
[----:B------:R-:W-:Y:S01]  /*4e30*/  @!P1 R2UR UR7, R8 ;  /* 0x00000000080792ca */ /* 0x000fe200000e0000 */
[----:B------:R-:W-:Y:S01]  /*4e40*/  UIADD3 UR25, UPT, UPT, UR4, 0x30, URZ ;  /* 0x0000003004197890 */ /* 0x000fe2000fffe0ff */
[----:B--2---:R-:W-:Y:S01]  /*4e50*/  @!P1 IMAD.MOV.U32 R0, RZ, RZ, 0x2000 ;  /* 0x00002000ff009424 */ /* 0x004fe200078e00ff */
[----:B------:R-:W-:Y:S01]  /*4e60*/  UISETP.NE.AND UP0, UPT, UR5, 0x3, UPT ;  /* 0x000000030500788c */ /* 0x000fe2000bf05270 */
[----:B------:R-:W-:Y:S01]  /*4e70*/  VIADD R14, R14, 0x1 ;  /* 0x000000010e0e7836 */ /* 0x000fe20000000000 */
[----:B------:R-:W-:Y:S01]  /*4e80*/  UMOV UR18, 0x0 ;  /* 0x0000000000127882 */ /* 0x000fe20000000000 */
[----:B------:R-:W-:Y:S01]  /*4e90*/  UMOV UR19, 0x10000000 ;  /* 0x1000000000137882 */ /* 0x000fe20000000000 */
[----:B------:R-:W-:Y:S02]  /*4ea0*/  USEL UR21, UR5, URZ, UP0 ;  /* 0x000000ff05157287 */ /* 0x000fe40008000000 */
[----:B------:R-:W-:Y:S02]  /*4eb0*/  USEL UR9, URZ, 0x1, UP0 ;  /* 0x00000001ff097887 */ /* 0x000fe40008000000 */
[----:B------:R-:W-:Y:S01]  /*4ec0*/  VOTEU.ALL UP0, P1 ;  /* 0x0000000000ff7886 */ /* 0x000fe20000800000 */
[----:B------:R-:W-:Y:S01]  /*4ed0*/  IMAD.U32 R9, RZ, RZ, UR6 ;  /* 0x00000006ff097e24 */ /* 0x000fe2000f8e00ff */
[----:B------:R-:W-:Y:S01]  /*4ee0*/  UMOV UR28, UR36 ;  /* 0x00000024001c7c82 */ /* 0x000fe20008000000 */
[----:B------:R-:W-:Y:S01]  /*4ef0*/  IMAD.U32 R8, RZ, RZ, UR7 ;  /* 0x00000007ff087e24 */ /* 0x000fe2000f8e00ff */
[----:B------:R-:W-:Y:S01]  /*4f00*/  LOP3.LUT R15, R15, UR9, RZ, 0x3c, !PT ;  /* 0x000000090f0f7c12 */ /* 0x000fe2000f8e3cff */
[----:B------:R-:W-:Y:S01]  /*4f10*/  @!UP0 ULEA UR5, UR12, UR29, 0xd ;  /* 0x0000001d0c058291 */ /* 0x000fe2000f8e68ff */
[----:B------:R-:W-:Y:S01]  /*4f20*/  @!P1 R2UR UR7, R9 ;  /* 0x00000000090792ca */ /* 0x000fe200000e0000 */
[----:B------:R-:W-:Y:S01]  /*4f30*/  @!UP0 UIADD3 UR10, UPT, UPT, UR26, 0x20, URZ ;  /* 0x000000201a0a8890 */ /* 0x000fe2000fffe0ff */
[----:B------:R-:W-:Y:S01]  /*4f40*/  @!P1 R2UR UR6, R8 ;  /* 0x00000000080692ca */ /* 0x000fe200000e0000 */
[----:B------:R-:W-:Y:S01]  /*4f50*/  @!UP0 UIADD3 UR24, UPT, UPT, UR5, 0x200, URZ ;  /* 0x0000020005188890 */ /* 0x000fe2000fffe0ff */
[----:B------:R-:W-:Y:S01]  /*4f60*/  SHF.L.U32 R6, R15, 0x1f, RZ ;  /* 0x0000001f0f067819 */ /* 0x000fe200000006ff */
[----:B------:R-:W-:Y:S01]  /*4f70*/  @!UP0 UIADD3 UR8, UPT, UPT, UR5, 0x1200, URZ ;  /* 0x0000120005088890 */ /* 0x000fe2000fffe0ff */
[----:B------:R-:W-:Y:S01]  /*4f80*/  VOTEU.ALL UP0, P1 ;  /* 0x0000000000ff7886 */ /* 0x000fe20000800000 */
[----:B---3--:R-:W-:Y:S01]  /*4f90*/  UPRMT UR16, UR11, 0x654, UR25 ;  /* 0x000006540b107896 */ /* 0x008fe20008000019 */
[----:B------:R-:W-:Y:S02]  /*4fa0*/  UMOV UR12, UR36 ;  /* 0x00000024000c7c82 */ /* 0x000fe40008000000 */
[----:B------:R-:W-:Y:S01]  /*4fb0*/  UMOV UR11, UR27 ;  /* 0x0000001b000b7c82 */ /* 0x000fe20008000000 */
[----:B------:R-:W-:Y:S01]  /*4fc0*/  UMOV UR9, UR25 ;  /* 0x0000001900097c82 */ /* 0x000fe20008000000 */
[----:B------:R-:W-:Y:S03]  /*4fd0*/  ULEA UR5, UR21, UR29, 0x3 ;  /* 0x0000001d15057291 */ /* 0x000fe6000f8e18ff */
[----:B------:R2:W-:Y:S01]  /*4fe0*/  @!UP0 UTMALDG.3D [UR24], [UR6], desc[UR18] ;  /* 0x00001218060085b4 */ /* 0x0005e20008011000 */
[----:B------:R-:W-:Y:S05]  /*4ff0*/  VOTEU.ALL UP0, P1 ;  /* 0x0000000000ff7886 */ /* 0x000fea0000800000 */
[----:B------:R2:W-:Y:S01]  /*5000*/  @!UP0 UTMALDG.3D [UR8], [UR6], desc[UR18] ;  /* 0x00001208060085b4 */ /* 0x0005e20008011000 */
[----:B------:R2:W-:Y:S01]  /*5010*/  @!P1 SYNCS.ARRIVE.TRANS64.RED.A0TR RZ, [UR4+0x30], R0 ;  /* 0x00003000ffff99a7 */ /* 0x0005e20008300404 */
[----:B------:R-:W-:Y:S01]  /*5020*/  SYNCS.ARRIVE.TRANS64.RED.A1T0 RZ, [UR16], RZ ;  /* 0x000000ffffff79a7 */ /* 0x000fe20008100410 */
[----:B------:R-:W3:Y:S02]  /*5030*/  SYNCS.PHASECHK.TRANS64.TRYWAIT P0, [UR5+0x48], R6 ;  /* 0x00004806ff0075a7 */ /* 0x000ee40008001105 */
[----:B--23--:R-:W-:Y:S05]  /*5040*/  @!P0 BRA `(.L_x_92) ;  /* 0x0000003400908947 */ /* 0x00cfea0003800000 */
.L_x_165:
[----:B------:R-:W-:Y:S01]  /*5050*/  UIADD3 UR17, UPT, UPT, UR5, 0x30, URZ ;  /* 0x0000003005117890 */ /* 0x000fe2000fffe0ff */
[----:B--2---:R-:W-:Y:S01]  /*5060*/  @!P1 IADD3 R6, P0, PT, R16, 0x580, RZ ;  /* 0x0000058010069810 */ /* 0x004fe20007f1e0ff */
[----:B------:R-:W-:Y:S01]  /*5070*/  UPLOP3.LUT UP3, UPT, UPT, UPT, UPT, 0x80, 0x8 ;  /* 0x000000000008789c */ /* 0x000fe20003f6f070 */
[----:B------:R-:W2:Y:S01]  /*5080*/  S2UR UR9, SR_CgaCtaId ;  /* 0x00000000000979c3 */ /* 0x000ea20000008800 */
[----:B------:R-:W-:Y:S01]  /*5090*/  UMOV UR24, 0x0 ;  /* 0x0000000000187882 */ /* 0x000fe20000000000 */
[----:B------:R-:W-:Y:S01]  /*50a0*/  @!P1 R2UR UR6, R6 ;  /* 0x00000000060692ca */ /* 0x000fe200000e0000 */
[----:B------:R-:W-:Y:S01]  /*50b0*/  @!P1 IMAD.X R0, RZ, RZ, R17, P0 ;  /* 0x000000ffff009224 */ /* 0x000fe200000e0611 */
[----:B------:R-:W-:Y:S01]  /*50c0*/  UMOV UR25, 0x10000000 ;  /* 0x1000000000197882 */ /* 0x000fe20000000000 */
[----:B------:R-:W-:Y:S01]  /*50d0*/  UMOV UR19, UR27 ;  /* 0x0000001b00137c82 */ /* 0x000fe20008000000 */
[----:B------:R-:W-:Y:S01]  /*50e0*/  UMOV UR20, UR36 ;  /* 0x0000002400147c82 */ /* 0x000fe20008000000 */
[----:B------:R-:W-:Y:S01]  /*50f0*/  UMOV UR11, UR27 ;  /* 0x0000001b000b7c82 */ /* 0x000fe20008000000 */
[----:B------:R-:W-:Y:S01]  /*5100*/  @!P1 R2UR UR4, R0 ;  /* 0x00000000000492ca */ /* 0x000fe200000e0000 */
[----:B------:R-:W-:Y:S01]  /*5110*/  UMOV UR12, UR36 ;  /* 0x00000024000c7c82 */ /* 0x000fe20008000000 */
[----:B------:R-:W-:Y:S01]  /*5120*/  VOTEU.ALL UP0, P1 ;  /* 0x0000000000ff7886 */ /* 0x000fe20000800000 */
[----:B------:R-:W-:Y:S01]  /*5130*/  R2UR UR28, R58 ;  /* 0x000000003a1c72ca */ /* 0x000fe200000e0000 */
[----:B------:R-:W-:Y:S01]  /*5140*/  UMOV UR36, UR30 ;  /* 0x0000001e00247c82 */ /* 0x000fe20008000000 */
[C---:B------:R-:W-:Y:S02]  /*5150*/  ISETP.NE.AND P0, PT, R14.reuse, 0x2, PT ;  /* 0x000000020e00780c */ /* 0x040fe40003f05270 */
[----:B------:R-:W-:Y:S01]  /*5160*/  @!UP0 UIADD3 UR18, UPT, UPT, UR26, 0x10, URZ ;  /* 0x000000101a128890 */ /* 0x000fe2000fffe0ff */
[----:B------:R-:W-:Y:S01]  /*5170*/  IMAD.U32 R8, RZ, RZ, UR6 ;  /* 0x00000006ff087e24 */ /* 0x000fe2000f8e00ff */
[----:B------:R-:W-:Y:S01]  /*5180*/  @!UP0 UIADD3 UR10, UPT, UPT, UR26, 0x30, URZ ;  /* 0x000000301a0a8890 */ /* 0x000fe2000fffe0ff */
[----:B------:R-:W-:Y:S02]  /*5190*/  SEL R0, RZ, 0x1, P0 ;  /* 0x00000001ff007807 */ /* 0x000fe40000000000 */
[----:B------:R-:W-:Y:S01]  /*51a0*/  SEL R14, R14, RZ, P0 ;  /* 0x000000ff0e0e7207 */ /* 0x000fe20000000000 */
[----:B------:R-:W-:Y:S01]  /*51b0*/  IMAD.U32 R9, RZ, RZ, UR4 ;  /* 0x00000004ff097e24 */ /* 0x000fe2000f8e00ff */
[----:B------:R-:W-:Y:S01]  /*51c0*/  @!P1 R2UR UR6, R8 ;  /* 0x00000000080692ca */ /* 0x000fe200000e0000 */
[----:B------:R-:W-:Y:S01]  /*51d0*/  @!UP0 ULEA UR4, UR21, UR29, 0xd ;  /* 0x0000001d15048291 */ /* 0x000fe2000f8e68ff */
[----:B------:R-:W-:Y:S02]  /*51e0*/  LOP3.LUT R13, R13, R0, RZ, 0x3c, !PT ;  /* 0x000000000d0d7212 */ /* 0x000fe400078e3cff */
[----:B------:R-:W-:Y:S01]  /*51f0*/  @!P1 R2UR UR7, R9 ;  /* 0x00000000090792ca */ /* 0x000fe200000e0000 */
[----:B------:R-:W-:Y:S02]  /*5200*/  @!UP0 UIADD3 UR16, UPT, UPT, UR4, 0x200, URZ ;  /* 0x0000020004108890 */ /* 0x000fe4000fffe0ff */
[----:B------:R-:W-:Y:S01]  /*5210*/  @!UP0 UIADD3 UR8, UPT, UPT, UR4, 0x1200, URZ ;  /* 0x0000120004088890 */ /* 0x000fe2000fffe0ff */
[----:B------:R-:W-:Y:S01]  /*5220*/  VOTEU.ALL UP0, P1 ;  /* 0x0000000000ff7886 */ /* 0x000fe20000800000 */
[----:B--2---:R-:W-:Y:S03]  /*5230*/  UPRMT UR4, UR9, 0x654, UR17 ;  /* 0x0000065409047896 */ /* 0x004fe60008000011 */
[----:B------:R-:W-:Y:S05]  /*5240*/  UMOV UR9, UR17 ;  /* 0x0000001100097c82 */ /* 0x000fea0008000000 */
[----:B------:R2:W-:Y:S01]  /*5250*/  @!UP0 UTMALDG.3D [UR16], [UR6], desc[UR24] ;  /* 0x00001810060085b4 */ /* 0x0005e20008011000 */
[----:B------:R-:W-:Y:S05]  /*5260*/  VOTEU.ALL UP0, P1 ;  /* 0x0000000000ff7886 */ /* 0x000fea0000800000 */
[----:B------:R3:W-:Y:S01]  /*5270*/  @!UP0 UTMALDG.3D [UR8], [UR6], desc[UR24] ;  /* 0x00001808060085b4 */ /* 0x0007e20008011000 */
[----:B------:R4:W-:Y:S01]  /*5280*/  @!P1 SYNCS.ARRIVE.TRANS64.RED.A0TR RZ, [UR5+0x30], R7 ;  /* 0x00003007ffff99a7 */ /* 0x0009e20008300405 */
[----:B------:R-:W-:Y:S01]  /*5290*/  SYNCS.ARRIVE.TRANS64.RED.A1T0 RZ, [UR4], RZ ;  /* 0x000000ffffff79a7 */ /* 0x000fe20008100404 */
[----:B------:R-:W-:Y:S04]  /*52a0*/  UIADD3 UR4, UPT, UPT, UR21, 0x1, URZ ;  /* 0x0000000115047890 */ /* 0x000fe8000fffe0ff */
[----:B------:R-:W-:Y:S04]  /*52b0*/  UISETP.NE.AND UP0, UPT, UR4, 0x3, UPT ;  /* 0x000000030400788c */ /* 0x000fe8000bf05270 */
[----:B------:R-:W-:Y:S02]  /*52c0*/  USEL UR5, URZ, 0x1, UP0 ;  /* 0x00000001ff057887 */ /* 0x000fe40008000000 */
[----:B--2---:R-:W-:Y:S04]  /*52d0*/  UIADD3 UR20, UPT, UPT, UR14, UR28, URZ ;  /* 0x0000001c0e147290 */ /* 0x004fe8000fffe0ff */
[----:B------:R-:W-:Y:S01]  /*52e0*/  LOP3.LUT R15, R15, UR5, RZ, 0x3c, !PT ;  /* 0x000000050f0f7c12 */ /* 0x000fe2000f8e3cff */
[----:B---3--:R-:W-:Y:S02]  /*52f0*/  UIADD3 UR25, UPT, UPT, UR13, UR63, URZ ;  /* 0x0000003f0d197290 */ /* 0x008fe4000fffe0ff */
[----:B------:R-:W-:Y:S01]  /*5300*/  USEL UR12, UR4, URZ, UP0 ;  /* 0x000000ff040c7287 */ /* 0x000fe20008000000 */
[----:B------:R-:W-:Y:S11]  /*5310*/  BRA.U UP1, `(.L_x_93) ;  /* 0xfffffff101b07547 */ /* 0x000ff6000b83ffff */
[----:B------:R-:W-:Y:S01]  /*5320*/  UIADD3 UR29, UPT, UPT, UR29, 0x48, URZ ;  /* 0x000000481d1d7890 */ /* 0x000fe2000fffe0ff */
[----:B------:R-:W-:-:S03]  /*5330*/  SHF.L.U32 R3, R15, 0x1f, RZ ;  /* 0x0000001f0f037819 */ /* 0x000fc600000006ff */
[----:B------:R-:W-:-:S09]  /*5340*/  ULEA UR4, UR12, UR29, 0x3 ;  /* 0x0000001d0c047291 */ /* 0x000fd2000f8e18ff */
[----:B------:R-:W2:Y:S02]  /*5350*/  SYNCS.PHASECHK.TRANS64.TRYWAIT P0, [UR4], R3 ;  /* 0x00000003ff0075a7 */ /* 0x000ea40008001104 */
[----:B--2---:R-:W-:Y:S05]  /*5360*/  @!P0 BRA `(.L_x_94) ;  /* 0x0000003000e08947 */ /* 0x004fea0003800000 */
.L_x_167:
[----:B------:R-:W-:-:S04]  /*5370*/  UIADD3 UR4, UPT, UPT, UR12, 0x1, URZ ;  /* 0x000000010c047890 */ /* 0x000fc8000fffe0ff */
[----:B------:R-:W-:-:S04]  /*5380*/  UISETP.NE.AND UP0, UPT, UR4, 0x3, UPT ;  /* 0x000000030400788c */ /* 0x000fc8000bf05270 */
[----:B------:R-:W-:Y:S02]  /*5390*/  USEL UR6, URZ, 0x1, UP0 ;  /* 0x00000001ff067887 */ /* 0x000fe40008000000 */
[----:B------:R-:W-:-:S04]  /*53a0*/  USEL UR4, UR4, URZ, UP0 ;  /* 0x000000ff04047287 */ /* 0x000fc80008000000 */
[----:B------:R-:W-:Y:S01]  /*53b0*/  ULEA UR5, UR4, UR29, 0x3 ;  /* 0x0000001d04057291 */ /* 0x000fe2000f8e18ff */
[----:B------:R-:W-:-:S04]  /*53c0*/  LOP3.LUT R15, R15, UR6, RZ, 0x3c, !PT ;  /* 0x000000060f0f7c12 */ /* 0x000fc8000f8e3cff */
[----:B--2---:R-:W-:-:S04]  /*53d0*/  SHF.L.U32 R3, R15, 0x1f, RZ ;  /* 0x0000001f0f037819 */ /* 0x004fc800000006ff */
[----:B------:R-:W2:Y:S02]  /*53e0*/  SYNCS.PHASECHK.TRANS64.TRYWAIT P0, [UR5], R3 ;  /* 0x00000003ff0075a7 */ /* 0x000ea40008001105 */
[----:B--2---:R-:W-:Y:S05]  /*53f0*/  @!P0 BRA `(.L_x_95) ;  /* 0x0000003000d48947 */ /* 0x004fea0003800000 */
.L_x_169:
[----:B------:R-:W-:-:S04]  /*5400*/  UIADD3 UR4, UPT, UPT, UR4, 0x1, URZ ;  /* 0x0000000104047890 */ /* 0x000fc8000fffe0ff */
[----:B------:R-:W-:-:S04]  /*5410*/  UISETP.NE.AND UP0, UPT, UR4, 0x3, UPT ;  /* 0x000000030400788c */ /* 0x000fc8000bf05270 */
[----:B------:R-:W-:Y:S02]  /*5420*/  USEL UR5, URZ, 0x1, UP0 ;  /* 0x00000001ff057887 */ /* 0x000fe40008000000 */
[----:B------:R-:W-:-:S04]  /*5430*/  USEL UR4, UR4, URZ, UP0 ;  /* 0x000000ff04047287 */ /* 0x000fc80008000000 */
[----:B------:R-:W-:Y:S01]  /*5440*/  ULEA UR4, UR4, UR29, 0x3 ;  /* 0x0000001d04047291 */ /* 0x000fe2000f8e18ff */
[----:B--2---:R-:W-:-:S04]  /*5450*/  LOP3.LUT R3, R15, UR5, RZ, 0x3c, !PT ;  /* 0x000000050f037c12 */ /* 0x004fc8000f8e3cff */
[----:B------:R-:W-:Y:S01]  /*5460*/  SHF.L.U32 R3, R3, 0x1f, RZ ;  /* 0x0000001f03037819 */ /* 0x000fe200000006ff */
[----:B------:R-:W-:-:S07]  /*5470*/  IMAD.U32 R0, RZ, RZ, UR4 ;  /* 0x00000004ff007e24 */ /* 0x000fce000f8e00ff */
.L_x_96:
[----:B--2---:R2:W3:Y:S02]  /*5480*/  SYNCS.PHASECHK.TRANS64.TRYWAIT P0, [R0+URZ], R3 ;  /* 0x00000003000075a7 */ /* 0x0044e400080011ff */
[----:B---3--:R-:W-:Y:S05]  /*5490*/  @!P0 NANOSLEEP.SYNCS 0x989680 ;  /* 0x009896800000895d */ /* 0x008fea0003900000 */
[----:B------:R-:W3:Y:S02]  /*54a0*/  @!P0 SYNCS.PHASECHK.TRANS64 P0, [R0+URZ], R3 ;  /* 0x00000003000085a7 */ /* 0x000ee400080010ff */
[----:B-1-3--:R-:W-:Y:S05]  /*54b0*/  @P0 EXIT ;  /* 0x000000000000094d */ /* 0x00afea0003800000 */
[----:B------:R-:W-:Y:S05]  /*54c0*/  BRA `(.L_x_96) ;  /* 0xfffffffc00ec7947 */ /* 0x000fea000383ffff */
.L_x_84:
[----:B------:R-:W-:-:S06]  /*54d0*/  UISETP.GE.AND UP0, UPT, UR13, 0x4, UPT ;  /* 0x000000040d00788c */ /* 0x000fcc000bf06270 */
[----:B------:R-:W-:-:S13]  /*54e0*/  PLOP3.LUT P0, PT, PT, PT, UP0, 0x80, 0x8 ;  /* 0x000000000008781c */ /* 0x000fda0003f0f008 */
[----:B------:R-:W-:Y:S05]  /*54f0*/  @!P0 EXIT ;  /* 0x000000000000894d */ /* 0x000fea0003800000 */
[----:B------:R-:W1:Y:S08]  /*5500*/  S2UR UR4, SR_CgaCtaId ;  /* 0x00000000000479c3 */ /* 0x000e700000008800 */
[----:B------:R-:W-:Y:S01]  /*5510*/  BAR.SYNC.DEFER_BLOCKING 0x6, 0xa0 ;  /* 0x0182800000007b1d */ /* 0x000fe20000010000 */
[C---:B------:R-:W-:Y:S01]  /*5520*/  IMAD.SHL.U32 R3, R62.reuse, 0x10, RZ ;  /* 0x000000103e037824 */ /* 0x040fe200078e00ff */
[C---:B------:R-:W-:Y:S01]  /*5530*/  LOP3.LUT R68, R62.reuse, 0x60, RZ, 0xc0, !PT ;  /* 0x000000603e447812 */ /* 0x040fe200078ec0ff */
[C---:B------:R-:W-:Y:S01]  /*5540*/  IMAD.SHL.U32 R4, R57.reuse, 0x200000, RZ ;  /* 0x0020000039047824 */ /* 0x040fe200078e00ff */
[----:B------:R-:W-:Y:S01]  /*5550*/  LOP3.LUT R63, R62, 0x2, RZ, 0xc0, !PT ;  /* 0x000000023e3f7812 */ /* 0x000fe200078ec0ff */
[----:B------:R-:W-:Y:S01]  /*5560*/  IMAD.SHL.U32 R8, R57, 0x200, RZ ;  /* 0x0000020039087824 */ /* 0x000fe200078e00ff */
[----:B------:R-:W-:-:S02]  /*5570*/  UMOV UR49, 0x400 ;  /* 0x0000040000317882 */ /* 0x000fc40000000000 */
[----:B------:R-:W2:Y:S01]  /*5580*/  LDC.64 R54, c[0x0][0x8b0] ;  /* 0x00022c00ff367b82 */ /* 0x000ea20000000a00 */
[C---:B------:R-:W-:Y:S01]  /*5590*/  LOP3.LUT R67, R3.reuse, 0x590, RZ, 0xc0, !PT ;  /* 0x0000059003437812 */ /* 0x040fe200078ec0ff */
[C---:B------:R-:W-:Y:S01]  /*55a0*/  IMAD.SHL.U32 R2, R62.reuse, 0x2, RZ ;  /* 0x000000023e027824 */ /* 0x040fe200078e00ff */
[----:B------:R-:W-:Y:S01]  /*55b0*/  LOP3.LUT R3, R3, 0x60, RZ, 0xc0, !PT ;  /* 0x0000006003037812 */ /* 0x000fe200078ec0ff */
[----:B------:R-:W-:Y:S01]  /*55c0*/  IMAD.U32 R23, R62, 0x10000, RZ ;  /* 0x000100003e177824 */ /* 0x000fe200078e00ff */
[----:B------:R-:W-:Y:S01]  /*55d0*/  LOP3.LUT R4, R4, 0x200000, RZ, 0xc0, !PT ;  /* 0x0020000004047812 */ /* 0x000fe200078ec0ff */
[----:B------:R-:W-:Y:S01]  /*55e0*/  IMAD.MOV.U32 R22, RZ, RZ, RZ ;  /* 0x000000ffff167224 */ /* 0x000fe200078e00ff */
[----:B------:R-:W-:Y:S01]  /*55f0*/  LOP3.LUT R62, R62, 0x4, RZ, 0xc0, !PT ;  /* 0x000000043e3e7812 */ /* 0x000fe200078ec0ff */
[----:B------:R-:W3:Y:S01]  /*5600*/  LDC.64 R52, c[0x0][0x8a8] ;  /* 0x00022a00ff347b82 */ /* 0x000ee20000000a00 */
[----:B------:R-:W-:Y:S02]  /*5610*/  LOP3.LUT R67, R67, 0x200, R8, 0xf8, !PT ;  /* 0x0000020043437812 */ /* 0x000fe400078ef808 */
[----:B------:R-:W-:-:S02]  /*5620*/  CS2R R64, SRZ ;  /* 0x0000000000407805 */ /* 0x000fc4000001ff00 */
[----:B------:R-:W-:Y:S01]  /*5630*/  LOP3.LUT R2, R3, 0xc, R2, 0xf8, !PT ;  /* 0x0000000c03027812 */ /* 0x000fe200078ef802 */
[----:B------:R-:W-:Y:S01]  /*5640*/  IMAD.MOV.U32 R61, RZ, RZ, RZ ;  /* 0x000000ffff3d7224 */ /* 0x000fe200078e00ff */
[----:B------:R-:W-:Y:S01]  /*5650*/  LOP3.LUT R23, R4, 0x400000, R23, 0xf8, !PT ;  /* 0x0040000004177812 */ /* 0x000fe200078ef817 */
[----:B------:R-:W-:Y:S01]  /*5660*/  IMAD.MOV R63, RZ, RZ, -R63 ;  /* 0x000000ffff3f7224 */ /* 0x000fe200078e0a3f */
[----:B------:R-:W-:Y:S01]  /*5670*/  IADD3 R66, PT, PT, -R62, 0x2, RZ ;  /* 0x000000023e427810 */ /* 0x000fe20007ffe1ff */
[----:B-1----:R-:W-:Y:S01]  /*5680*/  ULEA UR49, UR4, UR49, 0x18 ;  /* 0x0000003104317291 */ /* 0x002fe2000f8ec0ff */
[----:B------:R-:W-:Y:S01]  /*5690*/  LOP3.LUT R67, R67, R2, RZ, 0xfc, !PT ;  /* 0x0000000243437212 */ /* 0x000fe200078efcff */
[----:B------:R-:W1:Y:S01]  /*56a0*/  LDCU.64 UR4, c[0x0][0x890] ;  /* 0x00011200ff0477ac */ /* 0x000e620008000a00 */
[----:B------:R-:W-:Y:S02]  /*56b0*/  IMAD.MOV R62, RZ, RZ, -R62 ;  /* 0x000000ffff3e7224 */ /* 0x000fe400078e0a3e */
[----:B------:R-:W-:Y:S01]  /*56c0*/  IMAD.SHL.U32 R66, R66, 0x10, RZ ;  /* 0x0000001042427824 */ /* 0x000fe200078e00ff */
[----:B------:R-:W4:Y:S03]  /*56d0*/  LDCU UR60, c[0x0][0x370] ;  /* 0x00006e00ff3c77ac */ /* 0x000f260008000800 */
[----:B------:R-:W4:Y:S01]  /*56e0*/  LDS R0, [UR49+0x120] ;  /* 0x00012031ff007984 */ /* 0x000f220008000800 */
[----:B------:R-:W-:Y:S01]  /*56f0*/  UMOV UR52, 0x1 ;  /* 0x0000000100347882 */ /* 0x000fe20000000000 */
[----:B------:R-:W2:Y:S01]  /*5700*/  LDCU UR43, c[0x0][0xb0c] ;  /* 0x00016180ff2b77ac */ /* 0x000ea20008000800 */
[----:B------:R-:W2:Y:S01]  /*5710*/  LDCU UR39, c[0x0][0xb30] ;  /* 0x00016600ff2777ac */ /* 0x000ea20008000800 */
[----:B------:R-:W2:Y:S01]  /*5720*/  LDCU.64 UR54, c[0x0][0x888] ;  /* 0x00011100ff3677ac */ /* 0x000ea20008000a00 */
[----:B-1----:R-:W-:Y:S01]  /*5730*/  IMAD.U32 R70, RZ, RZ, UR4 ;  /* 0x00000004ff467e24 */ /* 0x002fe2000f8e00ff */
[----:B------:R-:W-:Y:S01]  /*5740*/  MOV R69, UR5 ;  /* 0x0000000500457c02 */ /* 0x000fe20008000f00 */
[----:B------:R-:W-:Y:S01]  /*5750*/  UIADD3 UR4, UPT, UPT, UR49, 0x200, URZ ;  /* 0x0000020031047890 */ /* 0x000fe2000fffe0ff */
[----:B------:R-:W1:Y:S05]  /*5760*/  LDCU.64 UR40, c[0x0][0xb28] ;  /* 0x00016500ff2877ac */ /* 0x000e6a0008000a00 */
[----:B------:R-:W-:Y:S01]  /*5770*/  LEA R67, R67, UR4, 0x2 ;  /* 0x0000000443437c11 */ /* 0x000fe2000f8e10ff */
[----:B------:R-:W1:Y:S01]  /*5780*/  LDCU.128 UR56, c[0x0][0xb10] ;  /* 0x00016200ff3877ac */ /* 0x000e620008000c00 */
[----:B------:R-:W1:Y:S01]  /*5790*/  LDCU UR53, c[0x0][0x374] ;  /* 0x00006e80ff3577ac */ /* 0x000e620008000800 */
[----:B------:R-:W-:Y:S01]  /*57a0*/  UMOV UR48, URZ ;  /* 0x000000ff00307c82 */ /* 0x000fe20008000000 */
[----:B------:R-:W-:Y:S01]  /*57b0*/  UMOV UR51, URZ ;  /* 0x000000ff00337c82 */ /* 0x000fe20008000000 */
[----:B------:R-:W-:Y:S01]  /*57c0*/  UMOV UR50, URZ ;  /* 0x000000ff00327c82 */ /* 0x000fe20008000000 */
[----:B----4-:R-:W-:Y:S01]  /*57d0*/  IMAD.IADD R23, R0, 0x1, R23 ;  /* 0x0000000100177824 */ /* 0x010fe200078e0217 */
[----:B-123--:R-:W-:-:S07]  /*57e0*/  MOV R0, UR4 ;  /* 0x0000000400007c02 */ /* 0x00efce0008000f00 */
.L_x_127:
[C---:B------:R-:W-:Y:S02]  /*57f0*/  LEA R3, R61.reuse, UR49, 0x3 ;  /* 0x000000313d037c11 */ /* 0x040fe4000f8e18ff */
[----:B------:R-:W-:Y:S02]  /*5800*/  SHF.L.U32 R0, R64, 0x1f, RZ ;  /* 0x0000001f40007819 */ /* 0x000fe400000006ff */
[----:B-1----:R-:W-:Y:S02]  /*5810*/  LEA R5, R61, UR49, 0x4 ;  /* 0x000000313d057c11 */ /* 0x002fe4000f8e20ff */
[----:B------:R-:W1:Y:S02]  /*5820*/  SYNCS.PHASECHK.TRANS64.TRYWAIT P0, [R3+URZ+0x70], R0 ;  /* 0x00007000030075a7 */ /* 0x000e6400080011ff */
[----:B-1----:R-:W-:Y:S05]  /*5830*/  @!P0 BRA `(.L_x_97) ;  /* 0x0000002c00dc8947 */ /* 0x002fea0003800000 */
.L_x_170:
[----:B------:R-:W2:Y:S01]  /*5840*/  LDS.128 R4, [R5+0x100] ;  /* 0x0001000005047984 */ /* 0x000ea20000000c00 */
[----:B------:R-:W-:Y:S01]  /*5850*/  UISETP.GE.AND UP0, UPT, UR42, 0x1, UPT ;  /* 0x000000012a00788c */ /* 0x000fe2000bf06270 */
[----:B------:R-:W-:Y:S01]  /*5860*/  @!PT LDS RZ, [RZ] ;  /* 0x00000000fffff984 */ /* 0x000fe20000000800 */
[----:B------:R-:W-:Y:S01]  /*5870*/  @!PT LDS RZ, [RZ] ;  /* 0x00000000fffff984 */ /* 0x000fe20000000800 */
[----:B------:R-:W-:Y:S01]  /*5880*/  @!PT LDS RZ, [RZ] ;  /* 0x00000000fffff984 */ /* 0x000fe20000000800 */
[----:B------:R-:W-:Y:S01]  /*5890*/  @!PT LDS RZ, [RZ] ;  /* 0x00000000fffff984 */ /* 0x000fe20000000800 */
[----:B------:R3:W-:Y:S06]  /*58a0*/  MEMBAR.ALL.CTA ;  /* 0x0000000000007992 */ /* 0x0007ec0000008000 */
[----:B---3--:R-:W3:Y:S01]  /*58b0*/  FENCE.VIEW.ASYNC.S ;  /* 0x00000000000073c6 */ /* 0x008ee20000000000 */
[----:B--2---:R-:W-:Y:S11]  /*58c0*/  LOP3.LUT P0, RZ, R6, 0x1, RZ, 0xc0, !PT ;  /* 0x0000000106ff7812 */ /* 0x004ff6000780c0ff */
[----:B------:R-:W-:Y:S02]  /*58d0*/  @!UPT UIADD3 URZ, UPT, UPT, URZ, URZ, URZ ;  /* 0x000000fffffff290 */ /* 0x000fe4000fffe0ff */
[----:B---3--:R-:W-:Y:S01]  /*58e0*/  VOTEU.ANY UP1, P0 ;  /* 0x0000000000ff7886 */ /* 0x008fe20000020100 */
[----:B------:R-:W-:Y:S01]  /*58f0*/  PLOP3.LUT P0, PT, PT, PT, UP1, 0x80, 0x8 ;  /* 0x000000000008781c */ /* 0x000fe20003f0f018 */
[----:B------:R-:W-:Y:S11]  /*5900*/  UP2UR UR62, UPR, URZ, 0x2 ;  /* 0x00000002ff3e7883 */ /* 0x000ff60008000000 */
[----:B------:R-:W-:Y:S01]  /*5910*/  @!UPT UIADD3 URZ, UPT, UPT, URZ, URZ, URZ ;  /* 0x000000fffffff290 */ /* 0x000fe2000fffe0ff */
[----:B-1----:R-:W-:Y:S02]  /*5920*/  @P0 SHF.R.U32.HI R0, RZ, 0x10, R5 ;  /* 0x00000010ff000819 */ /* 0x002fe40000011605 */
        /* <DEDUP_REMOVED lines=12> */
[----:B------:R-:W2:Y:S01]  /*59f0*/  LDCU UR12, c[0x0][0xb20] ;  /* 0x00016400ff0c77ac */ /* 0x000ea20008000800 */
[----:B------:R-:W-:Y:S02]  /*5a00*/  UIMAD.WIDE.U32 UR4, UR53, UR59, URZ ;  /* 0x0000003b350472a5 */ /* 0x000fe4000f8e00ff */
[----:B------:R-:W-:Y:S02]  /*5a10*/  UIMAD.WIDE.U32 UR6, UR60, UR56, URZ ;  /* 0x000000383c0672a5 */ /* 0x000fe4000f8e00ff */
[----:B------:R-:W-:Y:S02]  /*5a20*/  UISETP.NE.AND UP0, UPT, UR58, 0x1, UPT ;  /* 0x000000013a00788c */ /* 0x000fe4000bf05270 */
[----:B------:R-:W-:Y:S02]  /*5a30*/  UIMAD.WIDE.U32 UR8, UR37, UR59, URZ ;  /* 0x0000003b250872a5 */ /* 0x000fe4000f8e00ff */
[----:B------:R-:W-:Y:S02]  /*5a40*/  UIMAD.WIDE.U32 UR10, UR38, UR56, URZ ;  /* 0x00000038260a72a5 */ /* 0x000fe4000f8e00ff */
[----:B------:R-:W-:Y:S02]  /*5a50*/  UISETP.NE.AND UP1, UPT, UR43, 0x1, UPT ;  /* 0x000000012b00788c */ /* 0x000fe4000bf25270 */
[----:B------:R-:W-:Y:S01]  /*5a60*/  UISETP.NE.AND UP2, UPT, UR42, 0x1, UPT ;  /* 0x000000012a00788c */ /* 0x000fe2000bf45270 */
[----:B------:R-:W-:Y:S02]  /*5a70*/  UMOV UR4, UR5 ;  /* 0x0000000500047c82 */ /* 0x000fe40008000000 */
[----:B--2---:R-:W-:Y:S03]  /*5a80*/  USHF.R.U32.HI UR5, URZ, UR12, UR4 ;  /* 0x0000000cff057299 */ /* 0x004fe60008011604 */
[----:B------:R-:W-:Y:S02]  /*5a90*/  UMOV UR4, UR7 ;  /* 0x0000000700047c82 */ /* 0x000fe40008000000 */
[----:B------:R-:W-:Y:S02]  /*5aa0*/  USHF.R.U32.HI UR7, URZ, UR57, UR4 ;  /* 0x00000039ff077299 */ /* 0x000fe40008011604 */
[----:B------:R-:W-:Y:S02]  /*5ab0*/  USEL UR4, UR53, UR5, !UP0 ;  /* 0x0000000535047287 */ /* 0x000fe4000c000000 */
[----:B------:R-:W-:Y:S01]  /*5ac0*/  USEL UR7, UR60, UR7, !UP1 ;  /* 0x000000073c077287 */ /* 0x000fe2000c800000 */
[----:B------:R-:W-:Y:S01]  /*5ad0*/  UMOV UR5, UR9 ;  /* 0x0000000900057c82 */ /* 0x000fe20008000000 */
[----:B------:R-:W-:Y:S02]  /*5ae0*/  UIMAD.WIDE.U32 UR8, UR4, UR40, URZ ;  /* 0x00000028040872a5 */ /* 0x000fe4000f8e00ff */
[----:B------:R-:W-:Y:S03]  /*5af0*/  USHF.R.U32.HI UR6, URZ, UR12, UR5 ;  /* 0x0000000cff067299 */ /* 0x000fe60008011605 */
[----:B------:R-:W-:Y:S01]  /*5b00*/  UMOV UR5, UR11 ;  /* 0x0000000b00057c82 */ /* 0x000fe20008000000 */
[----:B------:R-:W-:Y:S02]  /*5b10*/  UIMAD.WIDE.U32 UR10, UR7, UR40, URZ ;  /* 0x00000028070a72a5 */ /* 0x000fe4000f8e00ff */
[----:B------:R-:W-:Y:S02]  /*5b20*/  USHF.R.U32.HI UR12, URZ, UR57, UR5 ;  /* 0x00000039ff0c7299 */ /* 0x000fe40008011605 */
[----:B------:R-:W-:Y:S01]  /*5b30*/  USEL UR6, UR37, UR6, !UP0 ;  /* 0x0000000625067287 */ /* 0x000fe2000c000000 */
[----:B------:R-:W-:Y:S02]  /*5b40*/  UMOV UR5, UR9 ;  /* 0x0000000900057c82 */ /* 0x000fe40008000000 */
[----:B------:R-:W-:Y:S01]  /*5b50*/  UMOV UR10, UR11 ;  /* 0x0000000b000a7c82 */ /* 0x000fe20008000000 */
[----:B------:R-:W-:Y:S02]  /*5b60*/  @UP2 USHF.R.U32.HI UR4, URZ, UR41, UR5 ;  /* 0x00000029ff042299 */ /* 0x000fe40008011605 */
[----:B------:R-:W-:Y:S02]  /*5b70*/  @UP2 USHF.R.U32.HI UR7, URZ, UR41, UR10 ;  /* 0x00000029ff072299 */ /* 0x000fe4000801160a */
[----:B------:R-:W-:Y:S02]  /*5b80*/  UIMAD UR4, UR42, UR4, URZ ;  /* 0x000000042a0472a4 */ /* 0x000fe4000f8e02ff */
[----:B------:R-:W-:Y:S02]  /*5b90*/  UIMAD.WIDE.U32 UR10, UR6, UR40, URZ ;  /* 0x00000028060a72a5 */ /* 0x000fe4000f8e00ff */
[----:B------:R-:W-:Y:S02]  /*5ba0*/  USEL UR5, UR38, UR12, !UP1 ;  /* 0x0000000c26057287 */ /* 0x000fe4000c800000 */
[----:B------:R-:W-:Y:S02]  /*5bb0*/  UIMAD UR8, UR42, UR7, URZ ;  /* 0x000000072a0872a4 */ /* 0x000fe4000f8e02ff */
[----:B------:R-:W-:Y:S03]  /*5bc0*/  UISETP.GE.AND UP0, UPT, UR6, UR4, UPT ;  /* 0x000000040600728c */ /* 0x000fe6000bf06270 */
[----:B------:R-:W-:Y:S01]  /*5bd0*/  UMOV UR4, UR11 ;  /* 0x0000000b00047c82 */ /* 0x000fe20008000000 */
[----:B------:R-:W-:Y:S02]  /*5be0*/  UISETP.GE.OR UP0, UPT, UR5, UR8, UP0 ;  /* 0x000000080500728c */ /* 0x000fe40008706670 */
[----:B------:R-:W-:Y:S02]  /*5bf0*/  USHF.R.U32.HI UR4, URZ, UR41, UR4 ;  /* 0x00000029ff047299 */ /* 0x000fe40008011604 */
[----:B------:R-:W-:Y:S02]  /*5c00*/  UIMAD.WIDE.U32 UR8, UR5, UR40, URZ ;  /* 0x00000028050872a5 */ /* 0x000fe4000f8e00ff */
[----:B------:R-:W-:Y:S02]  /*5c10*/  USEL UR11, UR6, UR4, !UP2 ;  /* 0x00000004060b7287 */ /* 0x000fe4000d000000 */
[----:B------:R-:W-:Y:S02]  /*5c20*/  UIADD3 UR8, UPT, UPT, -UR5, URZ, URZ ;  /* 0x000000ff05087290 */ /* 0x000fe4000fffe1ff */
[----:B------:R-:W-:Y:S01]  /*5c30*/  UIADD3 UR10, UPT, UPT, -UR11, URZ, URZ ;  /* 0x000000ff0b0a7290 */ /* 0x000fe2000fffe1ff */
[----:B------:R-:W-:Y:S01]  /*5c40*/  @!UP0 UMOV UR4, UR9 ;  /* 0x0000000900048c82 */ /* 0x000fe20008000000 */
[----:B------:R-:W-:Y:S02]  /*5c50*/  UIADD3 UR9, UPT, UPT, -UR6, URZ, URZ ;  /* 0x000000ff06097290 */ /* 0x000fe4000fffe1ff */
[----:B------:R-:W-:Y:S02]  /*5c60*/  @!UP0 USHF.R.U32.HI UR4, URZ, UR41, UR4 ;  /* 0x00000029ff048299 */ /* 0x000fe40008011604 */
[----:B------:R-:W-:Y:S02]  /*5c70*/  UIMAD UR10, UR42, UR10, UR6 ;  /* 0x0000000a2a0a72a4 */ /* 0x000fe4000f8e0206 */
[----:B------:R-:W-:Y:S04]  /*5c80*/  @!UP0 USEL UR4, UR5, UR4, !UP2 ;  /* 0x0000000405048287 */ /* 0x000fe8000d000000 */
[----:B------:R-:W-:Y:S02]  /*5c90*/  @!UP0 UIMAD UR10, UR7, UR10, UR4 ;  /* 0x0000000a070a82a4 */ /* 0x000fe4000f8e0204 */
[----:B------:R-:W-:Y:S02]  /*5ca0*/  @!UP0 UIADD3 UR11, UPT, UPT, UR11, -UR4, URZ ;  /* 0x800000040b0b8290 */ /* 0x000fe4000fffe0ff */
[----:B------:R-:W-:Y:S02]  /*5cb0*/  UIMAD UR7, UR43, UR8, UR38 ;  /* 0x000000082b0772a4 */ /* 0x000fe4000f8e0226 */
[----:B------:R-:W-:Y:S02]  /*5cc0*/  @!UP0 UIMAD UR6, UR11, UR42, UR5 ;  /* 0x0000002a0b0682a4 */ /* 0x000fe4000f8e0205 */
[----:B------:R-:W-:Y:S01]  /*5cd0*/  UIMAD UR4, UR58, UR9, UR37 ;  /* 0x000000093a0472a4 */ /* 0x000fe2000f8e0225 */
[----:B------:R-:W-:Y:S02]  /*5ce0*/  @!UP0 UMOV UR5, UR10 ;  /* 0x0000000a00058c82 */ /* 0x000fe40008000000 */
[----:B------:R-:W-:Y:S02]  /*5cf0*/  UIMAD UR38, UR5, UR43, UR7 ;  /* 0x0000002b052672a4 */ /* 0x000fe4000f8e0207 */
[----:B------:R-:W-:Y:S11]  /*5d00*/  UIMAD UR37, UR6, UR58, UR4 ;  /* 0x0000003a062572a4 */ /* 0x000ff6000f8e0204 */
[----:B------:R-:W-:Y:S01]  /*5d10*/  @!UPT UIADD3 URZ, UPT, UPT, URZ, URZ, URZ ;  /* 0x000000fffffff290 */ /* 0x000fe2000fffe0ff */
.L_x_98:
[----:B------:R-:W-:Y:S01]  /*5d20*/  UISETP.NE.AND UP0, UPT, UR39, 0x1, UPT ;  /* 0x000000012700788c */ /* 0x000fe2000bf05270 */
[----:B------:R-:W-:Y:S01]  /*5d30*/  IADD3 R61, PT, PT, R61, 0x1, RZ ;  /* 0x000000013d3d7810 */ /* 0x000fe20007ffe0ff */
[----:B------:R-:W-:Y:S02]  /*5d40*/  UIADD3 UR11, UPT, UPT, UR49, 0x200, URZ ;  /* 0x00000200310b7890 */ /* 0x000fe4000fffe0ff */
[----:B------:R-:W-:Y:S02]  /*5d50*/  USHF.L.U32 UR46, UR20, 0x6, URZ ;  /* 0x00000006142e7899 */ /* 0x000fe400080006ff */
[----:B------:R-:W-:Y:S05]  /*5d60*/  USHF.L.U32 UR45, UR25, 0x6, URZ ;  /* 0x00000006192d7899 */ /* 0x000fea00080006ff */
[----:B------:R-:W2:Y:S01]  /*5d70*/  @!UP0 LDCU.128 UR12, c[0x0][0xb10] ;  /* 0x00016200ff0c87ac */ /* 0x000ea20008000c00 */
[----:B------:R-:W3:Y:S01]  /*5d80*/  @!UP0 LDCU UR5, c[0x0][0xb0c] ;  /* 0x00016180ff0587ac */ /* 0x000ee20008000800 */
[----:B------:R-:W4:Y:S01]  /*5d90*/  @!UP0 LDCU UR10, c[0x0][0xb20] ;  /* 0x00016400ff0a87ac */ /* 0x000f220008000800 */
[----:B--2---:R-:W-:Y:S02]  /*5da0*/  UIMAD.WIDE.U32 UR8, UR38, UR12, URZ ;  /* 0x0000000c260872a5 */ /* 0x004fe4000f8e00ff */
[----:B------:R-:W-:Y:S02]  /*5db0*/  UIMAD.WIDE.U32 UR6, UR37, UR15, URZ ;  /* 0x0000000f250672a5 */ /* 0x000fe4000f8e00ff */
[----:B------:R-:W-:Y:S03]  /*5dc0*/  @!UP0 UISETP.NE.AND UP1, UPT, UR14, 0x1, UPT ;  /* 0x000000010e00888c */ /* 0x000fe6000bf25270 */
[----:B------:R-:W-:Y:S01]  /*5dd0*/  @!UP0 UMOV UR4, UR9 ;  /* 0x0000000900048c82 */ /* 0x000fe20008000000 */
[----:B---3--:R-:W-:Y:S02]  /*5de0*/  @!UP0 UISETP.NE.AND UP2, UPT, UR5, 0x1, UPT ;  /* 0x000000010500888c */ /* 0x008fe4000bf45270 */
[----:B------:R-:W-:Y:S01]  /*5df0*/  @!UP0 USHF.R.U32.HI UR4, URZ, UR13, UR4 ;  /* 0x0000000dff048299 */ /* 0x000fe20008011604 */
[----:B------:R-:W-:Y:S02]  /*5e00*/  @!UP0 UMOV UR6, UR7 ;  /* 0x0000000700068c82 */ /* 0x000fe40008000000 */
[----:B----4-:R-:W-:Y:S02]  /*5e10*/  @!UP0 USHF.R.U32.HI UR6, URZ, UR10, UR6 ;  /* 0x0000000aff068299 */ /* 0x010fe40008011606 */
[----:B------:R-:W-:Y:S02]  /*5e20*/  @!UP0 USEL UR7, UR38, UR4, !UP2 ;  /* 0x0000000426078287 */ /* 0x000fe4000d000000 */
[----:B------:R-:W-:Y:S04]  /*5e30*/  @!UP0 USEL UR6, UR37, UR6, !UP1 ;  /* 0x0000000625068287 */ /* 0x000fe8000c800000 */
[----:B------:R-:W-:Y:S02]  /*5e40*/  @!UP0 UIADD3 UR4, UPT, UPT, -UR7, UR6, URZ ;  /* 0x0000000607048290 */ /* 0x000fe4000fffe1ff */
[----:B------:R-:W-:Y:S02]  /*5e50*/  @!UP0 UIADD3 UR6, UPT, UPT, UR7, -UR6, URZ ;  /* 0x8000000607068290 */ /* 0x000fe4000fffe0ff */
[----:B------:R-:W-:Y:S02]  /*5e60*/  @!UP0 UIMAD UR38, UR4, UR5, UR38 ;  /* 0x00000005042682a4 */ /* 0x000fe4000f8e0226 */
[----:B------:R-:W-:Y:S02]  /*5e70*/  @!UP0 UIMAD UR37, UR6, UR14, UR37 ;  /* 0x0000000e062582a4 */ /* 0x000fe4000f8e0225 */
[----:B------:R-:W-:Y:S09]  /*5e80*/  ULOP3.LUT UP0, URZ, UR11, 0x1b0, URZ, 0xc0, !UPT ;  /* 0x000001b00bff7892 */ /* 0x000ff2000f80c0ff */
[----:B------:R-:W-:Y:S05]  /*5e90*/  BRA.U !UP0, `(.L_x_99) ;  /* 0x00000001087c7547 */ /* 0x000fea000b800000 */
[----:B------:R-:W2:Y:S01]  /*5ea0*/  LDCU.64 UR8, c[0x4][0x80] ;  /* 0x01001000ff0877ac */ /* 0x000ea20008000a00 */
[----:B------:R-:W-:Y:S01]  /*5eb0*/  MOV R2, 0x0 ;  /* 0x0000000000027802 */ /* 0x000fe20000000f00 */
[----:B------:R-:W-:Y:S02]  /*5ec0*/  HFMA2 R12, -RZ, RZ, 0, 5.9604644775390625e-08 ;  /* 0x00000001ff0c7431 */ /* 0x000fe400000001ff */
[----:B------:R-:W-:Y:S01]  /*5ed0*/  IMAD.MOV.U32 R8, RZ, RZ, 0x70 ;  /* 0x00000070ff087424 */ /* 0x000fe200078e00ff */
[----:B------:R3:W4:Y:S01]  /*5ee0*/  LDC.64 R14, c[0x4][R2] ;  /* 0x01000000020e7b82 */ /* 0x0007220000000a00 */
[----:B------:R-:W1:Y:S01]  /*5ef0*/  LDCU.64 UR6, c[0x4][0x88] ;  /* 0x01001100ff0677ac */ /* 0x000e620008000a00 */
[----:B------:R-:W-:Y:S01]  /*5f00*/  IMAD.MOV.U32 R13, RZ, RZ, RZ ;  /* 0x000000ffff0d7224 */ /* 0x000fe200078e00ff */
[----:B------:R-:W1:Y:S01]  /*5f10*/  LDCU.64 UR4, c[0x4][0x8] ;  /* 0x01000100ff0477ac */ /* 0x000e620008000a00 */
[----:B--2---:R-:W-:Y:S01]  /*5f20*/  MOV R5, UR9 ;  /* 0x0000000900057c02 */ /* 0x004fe20008000f00 */
[----:B------:R-:W-:Y:S01]  /*5f30*/  IMAD.U32 R4, RZ, RZ, UR8 ;  /* 0x00000008ff047e24 */ /* 0x000fe2000f8e00ff */
[----:B-1----:R-:W-:Y:S01]  /*5f40*/  MOV R7, UR7 ;  /* 0x0000000700077c02 */ /* 0x002fe20008000f00 */
[----:B------:R-:W-:Y:S01]  /*5f50*/  IMAD.U32 R6, RZ, RZ, UR6 ;  /* 0x00000006ff067e24 */ /* 0x000fe2000f8e00ff */
[----:B------:R-:W-:Y:S01]  /*5f60*/  MOV R11, UR5 ;  /* 0x00000005000b7c02 */ /* 0x000fe20008000f00 */
[----:B------:R-:W-:Y:S02]  /*5f70*/  IMAD.U32 R10, RZ, RZ, UR4 ;  /* 0x00000004ff0a7e24 */ /* 0x000fe4000f8e00ff */
[----:B------:R-:W-:Y:S07]  /*5f80*/  LEPC R20, `(.L_x_100) ;  /* 0x000000001014794e */ /* 0x000fee0000000000 */
[----:B---345:R-:W-:Y:S05]  /*5f90*/  CALL.ABS.NOINC R14 ;  /* 0x000000000e007343 */ /* 0x038fea0003c00000 */
.L_x_100:
[----:B------:R-:W1:Y:S01]  /*5fa0*/  LDCU.64 UR8, c[0x4][0x80] ;  /* 0x01001000ff0877ac */ /* 0x000e620008000a00 */
[----:B------:R-:W2:Y:S01]  /*5fb0*/  LDC.64 R2, c[0x4][R2] ;  /* 0x0100000002027b82 */ /* 0x000ea20000000a00 */
[----:B------:R-:W-:Y:S02]  /*5fc0*/  HFMA2 R12, -RZ, RZ, 0, 5.9604644775390625e-08 ;  /* 0x00000001ff0c7431 */ /* 0x000fe400000001ff */
[----:B------:R-:W-:Y:S02]  /*5fd0*/  IMAD.MOV.U32 R8, RZ, RZ, 0x70 ;  /* 0x00000070ff087424 */ /* 0x000fe400078e00ff */
[----:B------:R-:W-:Y:S01]  /*5fe0*/  IMAD.MOV.U32 R13, RZ, RZ, RZ ;  /* 0x000000ffff0d7224 */ /* 0x000fe200078e00ff */
[----:B------:R-:W3:Y:S01]  /*5ff0*/  LDCU.64 UR6, c[0x4][0x88] ;  /* 0x01001100ff0677ac */ /* 0x000ee20008000a00 */
[----:B------:R-:W4:Y:S01]  /*6000*/  LDCU.64 UR4, c[0x4][0x8] ;  /* 0x01000100ff0477ac */ /* 0x000f220008000a00 */
[----:B-1----:R-:W-:Y:S02]  /*6010*/  MOV R4, UR8 ;  /* 0x0000000800047c02 */ /* 0x002fe40008000f00 */
[----:B------:R-:W-:Y:S02]  /*6020*/  MOV R5, UR9 ;  /* 0x0000000900057c02 */ /* 0x000fe40008000f00 */
[----:B---3--:R-:W-:Y:S01]  /*6030*/  MOV R7, UR7 ;  /* 0x0000000700077c02 */ /* 0x008fe20008000f00 */
[----:B------:R-:W-:Y:S01]  /*6040*/  IMAD.U32 R6, RZ, RZ, UR6 ;  /* 0x00000006ff067e24 */ /* 0x000fe2000f8e00ff */
[----:B----4-:R-:W-:Y:S01]  /*6050*/  MOV R11, UR5 ;  /* 0x00000005000b7c02 */ /* 0x010fe20008000f00 */
[----:B------:R-:W-:Y:S02]  /*6060*/  IMAD.U32 R10, RZ, RZ, UR4 ;  /* 0x00000004ff0a7e24 */ /* 0x000fe4000f8e00ff */
[----:B------:R-:W-:Y:S07]  /*6070*/  LEPC R20, `(.L_x_99) ;  /* 0x000000001014794e */ /* 0x000fee0000000000 */
[----:B--2---:R-:W-:Y:S05]  /*6080*/  CALL.ABS.NOINC R2 ;  /* 0x0000000002007343 */ /* 0x004fea0003c00000 */
.L_x_99:
[----:B------:R-:W-:Y:S02]  /*6090*/  R2UR UR6, R59 ;  /* 0x000000003b0672ca */ /* 0x000fe400000e0000 */
[----:B------:R-:W-:Y:S02]  /*60a0*/  R2UR UR5, R70 ;  /* 0x00000000460572ca */ /* 0x000fe400000e0000 */
[----:B------:R-:W-:Y:S02]  /*60b0*/  R2UR UR4, R69 ;  /* 0x00000000450472ca */ /* 0x000fe400000e0000 */
[----:B------:R-:W-:Y:S02]  /*60c0*/  ISETP.NE.U32.AND P4, PT, R54, RZ, PT ;  /* 0x000000ff3600720c */ /* 0x000fe40003f85070 */
[----:B------:R-:W-:Y:S02]  /*60d0*/  ISETP.NE.U32.AND P2, PT, RZ, UR54, PT ;  /* 0x00000036ff007c0c */ /* 0x000fe4000bf45070 */
[----:B------:R-:W-:Y:S02]  /*60e0*/  ISETP.NE.AND.EX P4, PT, R55, RZ, PT, P4 ;  /* 0x000000ff3700720c */ /* 0x000fe40003f85340 */
[----:B------:R-:W-:Y:S01]  /*60f0*/  ISETP.NE.AND.EX P2, PT, RZ, UR55, PT, P2 ;  /* 0x00000037ff007c0c */ /* 0x000fe2000bf45320 */
[----:B------:R-:W-:Y:S02]  /*6100*/  UISETP.NE.AND UP2, UPT, UR6, URZ, UPT ;  /* 0x000000ff0600728c */ /* 0x000fe4000bf45270 */
[----:B------:R-:W-:Y:S04]  /*6110*/  UISETP.NE.U32.AND UP0, UPT, UR5, URZ, UPT ;  /* 0x000000ff0500728c */ /* 0x000fe8000bf05070 */
[----:B------:R-:W-:Y:S01]  /*6120*/  UISETP.NE.AND.EX UP1, UPT, UR4, URZ, UPT, UP0 ;  /* 0x000000ff0400728c */ /* 0x000fe2000bf25300 */
[----:B------:R-:W-:Y:S01]  /*6130*/  PLOP3.LUT P1, PT, PT, PT, UP2, 0x80, 0x8 ;  /* 0x000000000008781c */ /* 0x000fe20003f2f028 */
[----:B------:R-:W-:Y:S03]  /*6140*/  UPLOP3.LUT UP0, UPT, UPT, UPT, UPT, 0x40, 0x4 ;  /* 0x000000000004789c */ /* 0x000fe60003f0e870 */
[----:B------:R-:W-:Y:S06]  /*6150*/  @UP2 UPLOP3.LUT UP0, UPT, UPT, UPT, UP1, 0x80, 0x8 ;  /* 0x000000000008289c */ /* 0x000fec0003f0f010 */
[----:B------:R-:W-:Y:S01]  /*6160*/  PLOP3.LUT P0, PT, PT, PT, UP0, 0x80, 0x8 ;  /* 0x000000000008781c */ /* 0x000fe20003f0f008 */
[----:B------:R-:W-:Y:S01]  /*6170*/  @!UPT UIADD3 URZ, UPT, UPT, URZ, URZ, URZ ;  /* 0x000000fffffff290 */ /* 0x000fe2000fffe0ff */
[----:B------:R-:W-:Y:S11]  /*6180*/  BRA.U !UP1, `(.L_x_101) ;  /* 0x0000000109407547 */ /* 0x000ff6000b800000 */
[----:B------:R-:W-:Y:S01]  /*6190*/  UISETP.NE.U32.AND UP0, UPT, UR54, URZ, UPT ;  /* 0x000000ff3600728c */ /* 0x000fe2000bf05070 */
[----:B------:R-:W-:Y:S01]  /*61a0*/  R2UR UR6, R70 ;  /* 0x00000000460672ca */ /* 0x000fe200000e0000 */
[----:B------:R-:W2:Y:S01]  /*61b0*/  LDCU.64 UR8, c[0x0][0x358] ;  /* 0x00006b00ff0877ac */ /* 0x000ea20008000a00 */
[----:B------:R-:W-:Y:S02]  /*61c0*/  HFMA2 R56, -RZ, RZ, 0, 5.9604644775390625e-08 ;  /* 0x00000001ff387431 */ /* 0x000fe400000001ff */
[----:B-1----:R-:W-:Y:S01]  /*61d0*/  IMAD.MOV.U32 R0, RZ, RZ, 0x1 ;  /* 0x00000001ff007424 */ /* 0x002fe200078e00ff */
[----:B------:R-:W-:Y:S06]  /*61e0*/  UISETP.NE.AND.EX UP0, UPT, UR55, URZ, UPT, UP0 ;  /* 0x000000ff3700728c */ /* 0x000fec000bf05300 */
[----:B------:R-:W-:Y:S05]  /*61f0*/  PLOP3.LUT P3, PT, PT, PT, UP0, 0x80, 0x8 ;  /* 0x000000000008781c */ /* 0x000fea0003f6f008 */
[----:B------:R-:W1:Y:S01]  /*6200*/  @UP0 LDCU.64 UR4, c[0x0][0x888] ;  /* 0x00011100ff0407ac */ /* 0x000e620008000a00 */
[----:B------:R-:W-:Y:S07]  /*6210*/  @UP0 UIMAD UR6, UR36, UR6, URZ ;  /* 0x00000006240602a4 */ /* 0x000fee000f8e02ff */
[----:B------:R-:W-:Y:S01]  /*6220*/  @!P3 PRMT R56, R0, 0x7610, R56 ;  /* 0x000076100038b816 */ /* 0x000fe20000000038 */
[----:B-1----:R-:W-:Y:S06]  /*6230*/  @UP0 UIMAD.WIDE UR4, UR6, 0x4, UR4 ;  /* 0x00000004060408a5 */ /* 0x002fec000f8e0204 */
[----:B------:R-:W-:Y:S02]  /*6240*/  IMAD.U32 R2, RZ, RZ, UR4 ;  /* 0x00000004ff027e24 */ /* 0x000fe4000f8e00ff */
[----:B------:R-:W-:Y:S03]  /*6250*/  IMAD.U32 R3, RZ, RZ, UR5 ;  /* 0x00000005ff037e24 */ /* 0x000fe6000f8e00ff */
[----:B------:R-:W1:Y:S02]  /*6260*/  @!UP0 LDCU UR4, c[0x0][0x880] ;  /* 0x00011000ff0487ac */ /* 0x000e640008000800 */
[----:B--2--5:R2:W5:Y:S02]  /*6270*/  @P3 LDG.E R27, desc[UR8][R2.64] ;  /* 0x00000008021b3981 */ /* 0x024564000c1e1900 */
[----:B-12---:R-:W-:Y:S02]  /*6280*/  @!P3 MOV R27, UR4 ;  /* 0x00000004001bbc02 */ /* 0x006fe40008000f00 */
.L_x_101:
[----:B------:R-:W-:Y:S05]  /*6290*/  @!P4 BRA `(.L_x_102) ;  /* 0x000000000024c947 */ /* 0x000fea0003800000 */
[----:B------:R-:W-:Y:S01]  /*62a0*/  ISETP.NE.U32.AND P3, PT, R52, RZ, PT ;  /* 0x000000ff3400720c */ /* 0x000fe20003f65070 */
[----:B------:R-:W2:Y:S03]  /*62b0*/  LDCU.64 UR4, c[0x0][0x358] ;  /* 0x00006b00ff0477ac */ /* 0x000ea60008000a00 */
[----:B------:R-:W-:Y:S11]  /*62c0*/  ISETP.NE.AND.EX P3, PT, R53, RZ, PT, P3 ;  /* 0x000000ff3500720c */ /* 0x000ff60003f65330 */
[----:B------:R-:W-:Y:S02]  /*62d0*/  @!UPT UIADD3 URZ, UPT, UPT, URZ, URZ, URZ ;  /* 0x000000fffffff290 */ /* 0x000fe4000fffe0ff */
[----:B------:R-:W3:Y:S01]  /*62e0*/  @P3 LDC.64 R2, c[0x0][0x8a8] ;  /* 0x00022a00ff023b82 */ /* 0x000ee20000000a00 */
[----:B-1----:R-:W-:Y:S04]  /*62f0*/  @P3 IMAD R0, R54, UR36, RZ ;  /* 0x0000002436003c24 */ /* 0x002fe8000f8e02ff */
[----:B---3--:R-:W-:Y:S05]  /*6300*/  @P3 IMAD.WIDE R2, R0, 0x4, R2 ;  /* 0x0000000400023825 */ /* 0x008fea00078e0202 */
[----:B--2--5:R2:W5:Y:S02]  /*6310*/  @P3 LDG.E R24, desc[UR4][R2.64] ;  /* 0x0000000402183981 */ /* 0x024564000c1e1900 */
[----:B--2---:R-:W3:Y:S02]  /*6320*/  @!P3 LDC R24, c[0x0][0x8a0] ;  /* 0x00022800ff18bb82 */ /* 0x004ee40000000800 */
.L_x_102:
[----:B-----5:R-:W-:Y:S01]  /*6330*/  FSETP.NEU.AND P3, PT, R27, RZ, PT ;  /* 0x000000ff1b00720b */ /* 0x020fe20003f6d000 */
[----:B------:R-:W-:Y:S01]  /*6340*/  ULOP3.LUT UR4, UR52, 0x1, URZ, 0x3c, !UPT ;  /* 0x0000000134047892 */ /* 0x000fe2000f8e3cff */
[----:B------:R-:W-:Y:S01]  /*6350*/  SEL R5, RZ, 0xffffffff, P2 ;  /* 0xffffffffff057807 */ /* 0x000fe20001000000 */
[----:B------:R-:W-:Y:S01]  /*6360*/  IMAD.U32 R76, RZ, RZ, UR48 ;  /* 0x00000030ff4c7e24 */ /* 0x000fe2000f8e00ff */
[----:B------:R-:W-:Y:S01]  /*6370*/  @P1 LOP3.LUT P2, RZ, R56, 0xff, RZ, 0xc0, !PT ;  /* 0x000000ff38ff1812 */ /* 0x000fe2000784c0ff */
[----:B------:R-:W-:Y:S01]  /*6380*/  IMAD.SHL.U32 R74, R63, 0x10, RZ ;  /* 0x000000103f4a7824 */ /* 0x000fe200078e00ff */
[----:B------:R-:W-:Y:S01]  /*6390*/  @P1 SEL R2, RZ, 0xffffffff, P3 ;  /* 0xffffffffff021807 */ /* 0x000fe20001800000 */
[----:B------:R-:W-:Y:S01]  /*63a0*/  IMAD.U32 R79, RZ, RZ, UR4 ;  /* 0x00000004ff4f7e24 */ /* 0x000fe2000f8e00ff */
[----:B------:R-:W-:Y:S01]  /*63b0*/  LEA R72, R22, UR49, 0x3 ;  /* 0x0000003116487c11 */ /* 0x000fe2000f8e18ff */
[----:B------:R-:W-:Y:S01]  /*63c0*/  IMAD.SHL.U32 R76, R76, 0x2000, RZ ;  /* 0x000020004c4c7824 */ /* 0x000fe200078e00ff */
[----:B------:R-:W-:Y:S01]  /*63d0*/  @P0 SEL R2, R5, R2, !P2 ;  /* 0x0000000205020207 */ /* 0x000fe20005000000 */
[----:B------:R-:W-:Y:S01]  /*63e0*/  IMAD.SHL.U32 R73, R62, 0x10, RZ ;  /* 0x000000103e497824 */ /* 0x000fe200078e00ff */
[----:B------:R-:W-:Y:S01]  /*63f0*/  SHF.L.U32 R3, R65, 0x1f, RZ ;  /* 0x0000001f41037819 */ /* 0x000fe200000006ff */
[----:B------:R-:W-:Y:S01]  /*6400*/  IMAD.IADD R75, R67, 0x1, R76 ;  /* 0x00000001434b7824 */ /* 0x000fe200078e024c */
[----:B------:R-:W-:Y:S01]  /*6410*/  @P1 LOP3.LUT R2, R2, 0x1, RZ, 0xc0, !PT ;  /* 0x0000000102021812 */ /* 0x000fe200078ec0ff */
[----:B------:R-:W-:Y:S01]  /*6420*/  BSSY B1, `(.L_x_103) ;  /* 0x0000039000017945 */ /* 0x000fe20003800000 */
[----:B------:R-:W-:Y:S01]  /*6430*/  PLOP3.LUT P2, PT, PT, PT, UP1, 0x80, 0x8 ;  /* 0x000000000008781c */ /* 0x000fe20003f4f018 */
[----:B------:R-:W-:Y:S01]  /*6440*/  IMAD.IADD R35, R75, 0x1, R74 ;  /* 0x000000014b237824 */ /* 0x000fe200078e024a */
[----:B------:R-:W-:Y:S01]  /*6450*/  ISETP.NE.U32.OR P5, PT, R2, 0x1, !P1 ;  /* 0x000000010200780c */ /* 0x000fe20004fa5470 */
[----:B------:R-:W-:Y:S01]  /*6460*/  IMAD.U32 R2, RZ, RZ, UR48 ;  /* 0x00000030ff027e24 */ /* 0x000fe2000f8e00ff */
[----:B------:R-:W-:Y:S01]  /*6470*/  LOP3.LUT P4, R60, R56, 0xff, RZ, 0xc0, !PT ;  /* 0x000000ff383c7812 */ /* 0x000fe2000788c0ff */
[----:B------:R-:W-:Y:S01]  /*6480*/  IMAD.MOV.U32 R78, RZ, RZ, 0x1 ;  /* 0x00000001ff4e7424 */ /* 0x000fe200078e00ff */
[----:B------:R-:W-:Y:S01]  /*6490*/  P2R R71, PR, RZ, 0x20 ;  /* 0x00000020ff477803 */ /* 0x000fe20000000000 */
[----:B------:R-:W-:Y:S01]  /*64a0*/  IMAD R25, R22, 0x20, R23 ;  /* 0x0000002016197824 */ /* 0x000fe200078e0217 */
[----:B-1----:R-:W-:Y:S01]  /*64b0*/  LEA R0, R2, UR49, 0x3 ;  /* 0x0000003102007c11 */ /* 0x002fe2000f8e18ff */
[----:B------:R-:W-:Y:S01]  /*64c0*/  IMAD.U32 R77, RZ, RZ, UR48 ;  /* 0x00000030ff4d7e24 */ /* 0x000fe2000f8e00ff */
[----:B------:R-:W-:Y:S02]  /*64d0*/  SEL R2, RZ, 0xffffffff, P3 ;  /* 0xffffffffff027807 */ /* 0x000fe40001800000 */
[----:B------:R-:W-:Y:S02]  /*64e0*/  CS2R R38, SRZ ;  /* 0x0000000000267805 */ /* 0x000fe4000001ff00 */
[----:B------:R-:W-:Y:S02]  /*64f0*/  CS2R R36, SRZ ;  /* 0x0000000000247805 */ /* 0x000fe4000001ff00 */
[----:B------:R-:W-:Y:S02]  /*6500*/  CS2R R42, SRZ ;  /* 0x00000000002a7805 */ /* 0x000fe4000001ff00 */
[----:B------:R-:W-:Y:S02]  /*6510*/  @P2 SEL R2, R5, R2, !P4 ;  /* 0x0000000205022207 */ /* 0x000fe40006000000 */
[----:B------:R-:W-:Y:S02]  /*6520*/  CS2R R40, SRZ ;  /* 0x0000000000287805 */ /* 0x000fe4000001ff00 */
[----:B------:R-:W-:Y:S02]  /*6530*/  @P5 SHF.L.U32 R7, R79, 0x1f, RZ ;  /* 0x0000001f4f075819 */ /* 0x000fe400000006ff */
[----:B------:R-:W-:Y:S02]  /*6540*/  CS2R R46, SRZ ;  /* 0x00000000002e7805 */ /* 0x000fe4000001ff00 */
[----:B------:R-:W-:Y:S02]  /*6550*/  LOP3.LUT R2, R2, 0x1, RZ, 0xc0, !PT ;  /* 0x0000000102027812 */ /* 0x000fe400078ec0ff */
[----:B------:R-:W-:Y:S01]  /*6560*/  CS2R R44, SRZ ;  /* 0x00000000002c7805 */ /* 0x000fe2000001ff00 */
[----:B------:R-:W1:Y:S01]  /*6570*/  @P5 SYNCS.PHASECHK.TRANS64.TRYWAIT P1, [R0+URZ+0x30], R7 ;  /* 0x00003007000055a7 */ /* 0x000e6200080211ff */
[----:B------:R-:W-:Y:S02]  /*6580*/  CS2R R50, SRZ ;  /* 0x0000000000327805 */ /* 0x000fe4000001ff00 */
[----:B------:R-:W-:Y:S02]  /*6590*/  ISETP.NE.U32.AND P2, PT, R2, 0x1, PT ;  /* 0x000000010200780c */ /* 0x000fe40003f45070 */
[----:B------:R-:W-:Y:S01]  /*65a0*/  CS2R R48, SRZ ;  /* 0x0000000000307805 */ /* 0x000fe2000001ff00 */
[----:B------:R-:W-:Y:S01]  /*65b0*/  IMAD.IADD R34, R75, 0x1, R73 ;  /* 0x000000014b227824 */ /* 0x000fe200078e0249 */
[----:B------:R-:W-:Y:S01]  /*65c0*/  P2R R80, PR, RZ, 0x4 ;  /* 0x00000004ff507803 */ /* 0x000fe20000000000 */
[----:B------:R-:W-:Y:S01]  /*65d0*/  IMAD.IADD R32, R66, 0x1, R35 ;  /* 0x0000000142207824 */ /* 0x000fe200078e0223 */
[----:B------:R2:W4:Y:S01]  /*65e0*/  SYNCS.PHASECHK.TRANS64.TRYWAIT P0, [R72+URZ+0x90], R3 ;  /* 0x00009003480075a7 */ /* 0x00052200080011ff */
[----:B-1----:R-:W-:Y:S01]  /*65f0*/  @P5 SEL R78, RZ, 0x1, !P1 ;  /* 0x00000001ff4e5807 */ /* 0x002fe20004800000 */
[----:B--2---:R-:W-:Y:S06]  /*6600*/  @!P5 BRA `(.L_x_104) ;  /* 0x000000000068d947 */ /* 0x004fec0003800000 */
[----:B------:R-:W-:Y:S01]  /*6610*/  ISETP.NE.AND P1, PT, R78, RZ, PT ;  /* 0x000000ff4e00720c */ /* 0x000fe20003f25270 */
[----:B------:R-:W-:Y:S01]  /*6620*/  BSSY B0, `(.L_x_105) ;  /* 0x000000d000007945 */ /* 0x000fe20003800000 */
[----:B------:R-:W-:Y:S02]  /*6630*/  CS2R R50, SRZ ;  /* 0x0000000000327805 */ /* 0x000fe4000001ff00 */
[----:B------:R-:W-:Y:S02]  /*6640*/  CS2R R48, SRZ ;  /* 0x0000000000307805 */ /* 0x000fe4000001ff00 */
[----:B------:R-:W-:Y:S02]  /*6650*/  CS2R R46, SRZ ;  /* 0x00000000002e7805 */ /* 0x000fe4000001ff00 */
[----:B------:R-:W-:Y:S02]  /*6660*/  CS2R R44, SRZ ;  /* 0x00000000002c7805 */ /* 0x000fe4000001ff00 */
[----:B------:R-:W-:Y:S02]  /*6670*/  CS2R R42, SRZ ;  /* 0x00000000002a7805 */ /* 0x000fe4000001ff00 */
[----:B------:R-:W-:Y:S02]  /*6680*/  CS2R R40, SRZ ;  /* 0x0000000000287805 */ /* 0x000fe4000001ff00 */
[----:B------:R-:W-:Y:S02]  /*6690*/  CS2R R38, SRZ ;  /* 0x0000000000267805 */ /* 0x000fe4000001ff00 */
[----:B------:R-:W-:Y:S01]  /*66a0*/  CS2R R36, SRZ ;  /* 0x0000000000247805 */ /* 0x000fe2000001ff00 */
[----:B------:R-:W-:Y:S06]  /*66b0*/  @P1 BRA `(.L_x_106) ;  /* 0x00000000000c1947 */ /* 0x000fec0003800000 */
[----:B------:R-:W-:Y:S04]  /*66c0*/  SHF.L.U32 R5, R79, 0x1f, RZ ;  /* 0x0000001f4f057819 */ /* 0x000fe800000006ff */
[----:B------:R-:W1:Y:S02]  /*66d0*/  SYNCS.PHASECHK.TRANS64.TRYWAIT P1, [R0+URZ+0x30], R5 ;  /* 0x00003005000075a7 */ /* 0x000e6400080211ff */
[----:B-1----:R-:W-:Y:S05]  /*66e0*/  @!P1 BRA `(.L_x_107) ;  /* 0x0000002000449947 */ /* 0x002fea0003800000 */
.L_x_106:
[----:B------:R-:W-:Y:S05]  /*66f0*/  BSYNC B0 ;  /* 0x0000000000007941 */ /* 0x000fea0003800000 */
.L_x_105:
[----:B------:R-:W-:Y:S01]  /*6700*/  ISETP.NE.AND P1, PT, R80, RZ, PT ;  /* 0x000000ff5000720c */ /* 0x000fe20003f25270 */
[----:B------:R-:W-:Y:S04]  /*6710*/  UIADD3 UR4, UPT, UPT, UR48, 0x1, URZ ;  /* 0x0000000130047890 */ /* 0x000fe8000fffe0ff */
[----:B------:R-:W-:Y:S04]  /*6720*/  UISETP.NE.AND UP0, UPT, UR4, 0x3, UPT ;  /* 0x000000030400788c */ /* 0x000fe8000bf05270 */
[----:B------:R-:W-:Y:S02]  /*6730*/  USEL UR5, URZ, 0x1, UP0 ;  /* 0x00000001ff057887 */ /* 0x000fe40008000000 */
[----:B------:R-:W-:Y:S02]  /*6740*/  USEL UR4, UR4, URZ, UP0 ;  /* 0x000000ff04047287 */ /* 0x000fe40008000000 */
[----:B------:R2:W1:Y:S02]  /*6750*/  @P1 LDS.128 R48, [R75] ;  /* 0x000000004b301984 */ /* 0x0004640000000c00 */
[----:B------:R-:W-:Y:S02]  /*6760*/  LOP3.LUT R79, R79, UR5, RZ, 0x3c, !PT ;  /* 0x000000054f4f7c12 */ /* 0x000fe4000f8e3cff */
[----:B------:R2:W1:Y:S01]  /*6770*/  @P1 LDS.128 R44, [R35+0x10] ;  /* 0x00001000232c1984 */ /* 0x0004620000000c00 */
[----:B------:R-:W-:Y:S03]  /*6780*/  IMAD.U32 R77, RZ, RZ, UR4 ;  /* 0x00000004ff4d7e24 */ /* 0x000fe6000f8e00ff */
[----:B------:R2:W1:Y:S04]  /*6790*/  @P1 LDS.128 R40, [R34+0x20] ;  /* 0x0000200022281984 */ /* 0x0004680000000c00 */
[----:B------:R2:W1:Y:S02]  /*67a0*/  @P1 LDS.128 R36, [R32+0x10] ;  /* 0x0000100020241984 */ /* 0x0004640000000c00 */
.L_x_104:
[----:B------:R-:W-:Y:S05]  /*67b0*/  BSYNC B1 ;  /* 0x0000000000017941 */ /* 0x000fea0003800000 */
.L_x_103:
[----:B-1----:R-:W-:Y:S04]  /*67c0*/  SHF.R.U32.HI R0, RZ, 0x15, R25 ;  /* 0x00000015ff007819 */ /* 0x002fe80000011619 */
[----:B------:R-:W-:Y:S01]  /*67d0*/  LOP3.LUT P1, RZ, R0, 0x3, R57, 0x48, !PT ;  /* 0x0000000300ff7812 */ /* 0x000fe20007824839 */
[----:B------:R-:W-:Y:S01]  /*67e0*/  @!UPT UIADD3 URZ, UPT, UPT, URZ, URZ, URZ ;  /* 0x000000fffffff290 */ /* 0x000fe2000fffe0ff */
[----:B----4-:R-:W-:Y:S11]  /*67f0*/  @P0 BRA `(.L_x_108) ;  /* 0x0000000000080947 */ /* 0x010ff60003800000 */
[----:B------:R-:W1:Y:S02]  /*6800*/  SYNCS.PHASECHK.TRANS64.TRYWAIT P0, [R72+URZ+0x90], R3 ;  /* 0x00009003480075a7 */ /* 0x000e6400080011ff */
[----:B-1----:R-:W-:Y:S05]  /*6810*/  @!P0 BRA `(.L_x_109) ;  /* 0x00000020000c8947 */ /* 0x002fea0003800000 */
.L_x_108:
[----:B------:R-:W-:Y:S05]  /*6820*/  @!P1 BRA `(.L_x_110) ;  /* 0x0000000000409947 */ /* 0x000fea0003800000 */
[----:B------:R-:W4:Y:S01]  /*6830*/  LDCU.64 UR8, c[0x4][0x70] ;  /* 0x01000e00ff0877ac */ /* 0x000f220008000a00 */
[----:B-1----:R-:W-:Y:S01]  /*6840*/  MOV R3, 0x0 ;  /* 0x0000000000037802 */ /* 0x002fe20000000f00 */
[----:B------:R-:W-:Y:S02]  /*6850*/  HFMA2 R12, -RZ, RZ, 0, 5.9604644775390625e-08 ;  /* 0x00000001ff0c7431 */ /* 0x000fe400000001ff */
[----:B------:R-:W-:Y:S02]  /*6860*/  IMAD.MOV.U32 R8, RZ, RZ, 0x192 ;  /* 0x00000192ff087424 */ /* 0x000fe400078e00ff */
[----:B------:R-:W-:Y:S01]  /*6870*/  IMAD.MOV.U32 R13, RZ, RZ, RZ ;  /* 0x000000ffff0d7224 */ /* 0x000fe200078e00ff */
[----:B------:R-:W1:Y:S01]  /*6880*/  LDCU.64 UR6, c[0x4][0x78] ;  /* 0x01000f00ff0677ac */ /* 0x000e620008000a00 */
[----:B------:R-:W2:Y:S01]  /*6890*/  LDC.64 R2, c[0x4][R3] ;  /* 0x0100000003027b82 */ /* 0x000ea20000000a00 */
[----:B------:R-:W5:Y:S01]  /*68a0*/  LDCU.64 UR4, c[0x4][0x10] ;  /* 0x01000200ff0477ac */ /* 0x000f620008000a00 */
[----:B----4-:R-:W-:Y:S01]  /*68b0*/  MOV R5, UR9 ;  /* 0x0000000900057c02 */ /* 0x010fe20008000f00 */
[----:B------:R-:W-:Y:S01]  /*68c0*/  IMAD.U32 R4, RZ, RZ, UR8 ;  /* 0x00000008ff047e24 */ /* 0x000fe2000f8e00ff */
[----:B-1----:R-:W-:Y:S01]  /*68d0*/  MOV R7, UR7 ;  /* 0x0000000700077c02 */ /* 0x002fe20008000f00 */
[----:B------:R-:W-:Y:S01]  /*68e0*/  IMAD.U32 R6, RZ, RZ, UR6 ;  /* 0x00000006ff067e24 */ /* 0x000fe2000f8e00ff */
[----:B-----5:R-:W-:Y:S01]  /*68f0*/  MOV R11, UR5 ;  /* 0x00000005000b7c02 */ /* 0x020fe20008000f00 */
[----:B------:R-:W-:Y:S02]  /*6900*/  IMAD.U32 R10, RZ, RZ, UR4 ;  /* 0x00000004ff0a7e24 */ /* 0x000fe4000f8e00ff */
[----:B------:R-:W-:Y:S07]  /*6910*/  LEPC R20, `(.L_x_110) ;  /* 0x000000001014794e */ /* 0x000fee0000000000 */
[----:B--23--:R-:W-:Y:S05]  /*6920*/  CALL.ABS.NOINC R2 ;  /* 0x0000000002007343 */ /* 0x00cfea0003c00000 */
.L_x_110:
[----:B------:R-:W-:Y:S01]  /*6930*/  LOP3.LUT R20, R48, 0xffffe000, RZ, 0xc0, !PT ;  /* 0xffffe00030147812 */ /* 0x000fe200078ec0ff */
[----:B------:R-:W-:Y:S05]  /*6940*/  WARPSYNC.ALL ;  /* 0x0000000000007948 */ /* 0x000fea0003800000 */
[----:B------:R-:W-:Y:S01]  /*6950*/  R2UR UR4, R25 ;  /* 0x00000000190472ca */ /* 0x000fe200000e0000 */
[----:B------:R-:W-:Y:S01]  /*6960*/  BSSY.RECONVERGENT B0, `(.L_x_111) ;  /* 0x000005c000007945 */ /* 0x000fe20003800200 */
[----:B------:R-:W-:Y:S02]  /*6970*/  LOP3.LUT R21, R49, 0xffffe000, RZ, 0xc0, !PT ;  /* 0xffffe00031157812 */ /* 0x000fe400078ec0ff */
[----:B------:R-:W-:Y:S02]  /*6980*/  LOP3.LUT R26, R50, 0xffffe000, RZ, 0xc0, !PT ;  /* 0xffffe000321a7812 */ /* 0x000fe400078ec0ff */
[----:B------:R-:W-:Y:S02]  /*6990*/  LOP3.LUT R33, R44, 0xffffe000, RZ, 0xc0, !PT ;  /* 0xffffe0002c217812 */ /* 0x000fe400078ec0ff */
[----:B------:R-:W-:Y:S05]  /*69a0*/  ISETP.NE.AND P0, PT, R68, RZ, PT ;  /* 0x000000ff4400720c */ /* 0x000fea0003f05270 */
[----:B------:R-:W3:Y:S02]  /*69b0*/  LDTM.x16 R4, tmem[UR4] ;  /* 0x00000004000479ee */ /* 0x000ee40008240000 */
[C---:B---3--:R-:W-:Y:S01]  /*69c0*/  FMUL R0, R24.reuse, R4 ;  /* 0x0000000418007220 */ /* 0x048fe20000400000 */
[C---:B------:R-:W-:Y:S01]  /*69d0*/  FMUL R2, R24.reuse, R5 ;  /* 0x0000000518027220 */ /* 0x040fe20000400000 */
[C---:B-1----:R-:W-:Y:S01]  /*69e0*/  FMUL R3, R24.reuse, R6 ;  /* 0x0000000618037220 */ /* 0x042fe20000400000 */
[----:B------:R-:W-:Y:S01]  /*69f0*/  FMUL R7, R24, R7 ;  /* 0x0000000718077220 */ /* 0x000fe20000400000 */
[----:B------:R-:W-:Y:S01]  /*6a00*/  FFMA R28, R27, R20, R0 ;  /* 0x000000141b1c7223 */ /* 0x000fe20000000000 */
[----:B------:R-:W-:Y:S01]  /*6a10*/  LOP3.LUT R20, R51, 0xffffe000, RZ, 0xc0, !PT ;  /* 0xffffe00033147812 */ /* 0x000fe200078ec0ff */
[C---:B------:R-:W-:Y:S01]  /*6a20*/  FFMA R29, R27.reuse, R21, R2 ;  /* 0x000000151b1d7223 */ /* 0x040fe20000000002 */
[----:B------:R-:W-:Y:S01]  /*6a30*/  LOP3.LUT R21, R46, 0xffffe000, RZ, 0xc0, !PT ;  /* 0xffffe0002e157812 */ /* 0x000fe200078ec0ff */
[----:B------:R-:W-:Y:S01]  /*6a40*/  FFMA R30, R27, R26, R3 ;  /* 0x0000001a1b1e7223 */ /* 0x000fe20000000003 */
[----:B------:R-:W-:Y:S01]  /*6a50*/  LOP3.LUT R26, R45, 0xffffe000, RZ, 0xc0, !PT ;  /* 0xffffe0002d1a7812 */ /* 0x000fe200078ec0ff */
[----:B------:R-:W-:Y:S01]  /*6a60*/  FFMA R31, R27, R20, R7 ;  /* 0x000000141b1f7223 */ /* 0x000fe20000000007 */
[----:B------:R-:W-:Y:S01]  /*6a70*/  LOP3.LUT R20, R47, 0xffffe000, RZ, 0xc0, !PT ;  /* 0xffffe0002f147812 */ /* 0x000fe200078ec0ff */
[C---:B------:R-:W-:Y:S01]  /*6a80*/  FMUL R4, R24.reuse, R8 ;  /* 0x0000000818047220 */ /* 0x040fe20000400000 */
[----:B------:R-:W-:Y:S01]  /*6a90*/  F2FP.TF32.F32.PACK_B R28, R28 ;  /* 0x0000001cff1c723e */ /* 0x000fe200024050ff */
[C---:B------:R-:W-:Y:S01]  /*6aa0*/  FMUL R5, R24.reuse, R9 ;  /* 0x0000000918057220 */ /* 0x040fe20000400000 */
[----:B------:R-:W-:Y:S01]  /*6ab0*/  F2FP.TF32.F32.PACK_B R29, R29 ;  /* 0x0000001dff1d723e */ /* 0x000fe200024050ff */
[C---:B------:R-:W-:Y:S01]  /*6ac0*/  FMUL R6, R24.reuse, R10 ;  /* 0x0000000a18067220 */ /* 0x040fe20000400000 */
[----:B------:R-:W-:Y:S01]  /*6ad0*/  FMUL R11, R24, R11 ;  /* 0x0000000b180b7220 */ /* 0x000fe20000400000 */
[----:B------:R-:W-:Y:S01]  /*6ae0*/  F2FP.TF32.F32.PACK_B R30, R30 ;  /* 0x0000001eff1e723e */ /* 0x000fe200024050ff */
[C---:B------:R-:W-:Y:S01]  /*6af0*/  FFMA R4, R27.reuse, R33, R4 ;  /* 0x000000211b047223 */ /* 0x040fe20000000004 */
[----:B------:R-:W-:Y:S01]  /*6b00*/  F2FP.TF32.F32.PACK_B R31, R31 ;  /* 0x0000001fff1f723e */ /* 0x000fe200024050ff */
[C---:B------:R-:W-:Y:S01]  /*6b10*/  FFMA R5, R27.reuse, R26, R5 ;  /* 0x0000001a1b057223 */ /* 0x040fe20000000005 */
[C---:B------:R-:W-:Y:S01]  /*6b20*/  FFMA R6, R27.reuse, R21, R6 ;  /* 0x000000151b067223 */ /* 0x040fe20000000006 */
[----:B------:R-:W-:Y:S01]  /*6b30*/  FFMA R7, R27, R20, R11 ;  /* 0x000000141b077223 */ /* 0x000fe2000000000b */
[----:B------:R-:W-:Y:S01]  /*6b40*/  LOP3.LUT R33, R40, 0xffffe000, RZ, 0xc0, !PT ;  /* 0xffffe00028217812 */ /* 0x000fe200078ec0ff */
[----:B------:R1:W-:Y:S01]  /*6b50*/  STS.128 [R75], R28 ;  /* 0x0000001c4b007388 */ /* 0x0003e20000000c00 */
[----:B------:R-:W-:Y:S01]  /*6b60*/  LOP3.LUT R26, R41, 0xffffe000, RZ, 0xc0, !PT ;  /* 0xffffe000291a7812 */ /* 0x000fe200078ec0ff */
[C---:B------:R-:W-:Y:S01]  /*6b70*/  FMUL R8, R24.reuse, R12 ;  /* 0x0000000c18087220 */ /* 0x040fe20000400000 */
[----:B------:R-:W-:Y:S01]  /*6b80*/  FMUL R9, R24, R13 ;  /* 0x0000000d18097220 */ /* 0x000fe20000400000 */
[----:B------:R-:W-:Y:S01]  /*6b90*/  LOP3.LUT R21, R42, 0xffffe000, RZ, 0xc0, !PT ;  /* 0xffffe0002a157812 */ /* 0x000fe200078ec0ff */
[C---:B------:R-:W-:Y:S01]  /*6ba0*/  FMUL R10, R24.reuse, R14 ;  /* 0x0000000e180a7220 */ /* 0x040fe20000400000 */
[----:B------:R-:W-:Y:S01]  /*6bb0*/  LOP3.LUT R20, R43, 0xffffe000, RZ, 0xc0, !PT ;  /* 0xffffe0002b147812 */ /* 0x000fe200078ec0ff */
[----:B------:R-:W-:Y:S01]  /*6bc0*/  FMUL R15, R24, R15 ;  /* 0x0000000f180f7220 */ /* 0x000fe20000400000 */
[----:B------:R-:W-:Y:S01]  /*6bd0*/  F2FP.TF32.F32.PACK_B R4, R4 ;  /* 0x00000004ff04723e */ /* 0x000fe200024050ff */
[C---:B------:R-:W-:Y:S01]  /*6be0*/  FFMA R8, R27.reuse, R33, R8 ;  /* 0x000000211b087223 */ /* 0x040fe20000000008 */
[----:B------:R-:W-:Y:S01]  /*6bf0*/  F2FP.TF32.F32.PACK_B R5, R5 ;  /* 0x00000005ff05723e */ /* 0x000fe200024050ff */
[C---:B------:R-:W-:Y:S01]  /*6c00*/  FFMA R9, R27.reuse, R26, R9 ;  /* 0x0000001a1b097223 */ /* 0x040fe20000000009 */
[----:B------:R-:W-:Y:S01]  /*6c10*/  F2FP.TF32.F32.PACK_B R6, R6 ;  /* 0x00000006ff06723e */ /* 0x000fe200024050ff */
[C---:B------:R-:W-:Y:S01]  /*6c20*/  FFMA R10, R27.reuse, R21, R10 ;  /* 0x000000151b0a7223 */ /* 0x040fe2000000000a */
[----:B------:R-:W-:Y:S01]  /*6c30*/  F2FP.TF32.F32.PACK_B R7, R7 ;  /* 0x00000007ff07723e */ /* 0x000fe200024050ff */
[----:B------:R-:W-:Y:S01]  /*6c40*/  FFMA R11, R27, R20, R15 ;  /* 0x000000141b0b7223 */ /* 0x000fe2000000000f */
[----:B------:R-:W-:Y:S01]  /*6c50*/  LOP3.LUT R33, R36, 0xffffe000, RZ, 0xc0, !PT ;  /* 0xffffe00024217812 */ /* 0x000fe200078ec0ff */
[C---:B------:R-:W-:Y:S01]  /*6c60*/  FMUL R12, R24.reuse, R16 ;  /* 0x00000010180c7220 */ /* 0x040fe20000400000 */
[----:B------:R-:W-:Y:S01]  /*6c70*/  LOP3.LUT R26, R37, 0xffffe000, RZ, 0xc0, !PT ;  /* 0xffffe000251a7812 */ /* 0x000fe200078ec0ff */
[----:B------:R1:W-:Y:S01]  /*6c80*/  STS.128 [R35+0x10], R4 ;  /* 0x0000100423007388 */ /* 0x0003e20000000c00 */
        /* <DEDUP_REMOVED lines=13> */
[----:B------:R-:W-:Y:S02]  /*6d60*/  F2FP.TF32.F32.PACK_B R12, R12 ;  /* 0x0000000cff0c723e */ /* 0x000fe400024050ff */
[----:B------:R-:W-:Y:S01]  /*6d70*/  F2FP.TF32.F32.PACK_B R13, R13 ;  /* 0x0000000dff0d723e */ /* 0x000fe200024050ff */
[----:B------:R1:W-:Y:S01]  /*6d80*/  STS.128 [R34+0x20], R8 ;  /* 0x0000200822007388 */ /* 0x0003e20000000c00 */
[----:B------:R-:W-:Y:S02]  /*6d90*/  F2FP.TF32.F32.PACK_B R14, R14 ;  /* 0x0000000eff0e723e */ /* 0x000fe400024050ff */
[----:B------:R-:W-:Y:S05]  /*6da0*/  F2FP.TF32.F32.PACK_B R15, R15 ;  /* 0x0000000fff0f723e */ /* 0x000fea00024050ff */
[----:B------:R1:W-:Y:S01]  /*6db0*/  STS.128 [R32+0x10], R12 ;  /* 0x0000100c20007388 */ /* 0x0003e20000000c00 */
[----:B------:R-:W-:Y:S01]  /*6dc0*/  @!PT LDS RZ, [RZ] ;  /* 0x00000000fffff984 */ /* 0x000fe20000000800 */
[----:B------:R-:W-:Y:S01]  /*6dd0*/  @!PT LDS RZ, [RZ] ;  /* 0x00000000fffff984 */ /* 0x000fe20000000800 */
[----:B------:R-:W-:Y:S01]  /*6de0*/  @!PT LDS RZ, [RZ] ;  /* 0x00000000fffff984 */ /* 0x000fe20000000800 */
[----:B------:R-:W-:Y:S01]  /*6df0*/  @!PT LDS RZ, [RZ] ;  /* 0x00000000fffff984 */ /* 0x000fe20000000800 */
[----:B------:R3:W-:Y:S07]  /*6e00*/  MEMBAR.ALL.CTA ;  /* 0x0000000000007992 */ /* 0x0007ee0000008000 */
[----:B---3--:R-:W3:Y:S02]  /*6e10*/  FENCE.VIEW.ASYNC.S ;  /* 0x00000000000073c6 */ /* 0x008ee40000000000 */
[----:B---3--:R-:W-:Y:S06]  /*6e20*/  BAR.SYNC.DEFER_BLOCKING 0x1, 0x80 ;  /* 0x0042000000007b1d */ /* 0x008fec0000010000 */
[----:B------:R-:W-:Y:S05]  /*6e30*/  @P0 BRA `(.L_x_112) ;  /* 0x0000000000380947 */ /* 0x000fea0003800000 */
[----:B------:R-:W3:Y:S01]  /*6e40*/  LDCU.64 UR6, c[0x0][0x348] ;  /* 0x00006900ff0677ac */ /* 0x000ee20008000a00 */
[----:B------:R-:W-:Y:S01]  /*6e50*/  R2UR UR5, R76 ;  /* 0x000000004c0572ca */ /* 0x000fe200000e0000 */
[----:B------:R-:W-:Y:S01]  /*6e60*/  UMOV UR47, UR36 ;  /* 0x00000024002f7c82 */ /* 0x000fe20008000000 */
[----:B------:R-:W-:Y:S01]  /*6e70*/  UIADD3 UR9, UPT, UPT, UR45, 0x20, URZ ;  /* 0x000000202d097890 */ /* 0x000fe2000fffe0ff */
[----:B------:R-:W-:Y:S01]  /*6e80*/  UMOV UR10, UR46 ;  /* 0x0000002e000a7c82 */ /* 0x000fe20008000000 */
[----:B------:R-:W-:Y:S09]  /*6e90*/  UMOV UR11, UR36 ;  /* 0x00000024000b7c82 */ /* 0x000ff20008000000 */
[----:B------:R-:W-:Y:S02]  /*6ea0*/  UIADD3 UR5, UPT, UPT, UR49, UR5, URZ ;  /* 0x0000000531057290 */ /* 0x000fe4000fffe0ff */
[----:B---3--:R-:W-:Y:S02]  /*6eb0*/  UIADD3 UR4, UP0, UPT, UR6, 0x680, URZ ;  /* 0x0000068006047890 */ /* 0x008fe4000ff1e0ff */
[----:B------:R-:W-:Y:S02]  /*6ec0*/  UIADD3 UR44, UPT, UPT, UR5, 0x200, URZ ;  /* 0x00000200052c7890 */ /* 0x000fe4000fffe0ff */
[----:B------:R-:W-:Y:S02]  /*6ed0*/  UIADD3 UR8, UPT, UPT, UR5, 0x1200, URZ ;  /* 0x0000120005087890 */ /* 0x000fe4000fffe0ff */
[----:B------:R-:W-:Y:S09]  /*6ee0*/  UIADD3.X UR5, UPT, UPT, URZ, UR7, URZ, UP0, !UPT ;  /* 0x00000007ff057290 */ /* 0x000ff200087fe4ff */
[----:B------:R3:W-:Y:S01]  /*6ef0*/  UTMASTG.3D [UR44], [UR4] ;  /* 0x0000002c040073b5 */ /* 0x0007e20008010000 */
[----:B------:R3:W-:Y:S02]  /*6f00*/  UTMASTG.3D [UR8], [UR4] ;  /* 0x00000008040073b5 */ /* 0x0007e40008010000 */
[----:B---3--:R0:W-:Y:S02]  /*6f10*/  UTMACMDFLUSH ;  /* 0x00000000000079b7 */ /* 0x0081e40000000000 */
.L_x_112:
[----:B------:R-:W-:Y:S05]  /*6f20*/  BSYNC.RECONVERGENT B0 ;  /* 0x0000000000007941 */ /* 0x000fea0003800200 */
.L_x_111:
[----:B------:R-:W-:Y:S01]  /*6f30*/  UIADD3 UR44, UPT, UPT, UR48, 0x1, URZ ;  /* 0x00000001302c7890 */ /* 0x000fe2000fffe0ff */
[----:B------:R-:W-:Y:S03]  /*6f40*/  BSSY.RECONVERGENT B0, `(.L_x_113) ;  /* 0x0000005000007945 */ /* 0x000fe60003800200 */
[----:B------:R-:W-:Y:S04]  /*6f50*/  UISETP.NE.AND UP0, UPT, UR44, 0x3, UPT ;  /* 0x000000032c00788c */ /* 0x000fe8000bf05270 */
[----:B------:R-:W-:Y:S01]  /*6f60*/  USEL UR47, UR44, URZ, UP0 ;  /* 0x000000ff2c2f7287 */ /* 0x000fe20008000000 */
[----:B------:R-:W-:Y:S11]  /*6f70*/  @P0 BRA `(.L_x_114) ;  /* 0x0000000000040947 */ /* 0x000ff60003800000 */
[----:B------:R-:W-:Y:S04]  /*6f80*/  DEPBAR.LE SB0, 0x1 ;  /* 0x000080400000791a */ /* 0x000fe80000000000 */
.L_x_114:
[----:B------:R-:W-:Y:S05]  /*6f90*/  BSYNC.RECONVERGENT B0 ;  /* 0x0000000000007941 */ /* 0x000fea0003800200 */
.L_x_113:
[----:B------:R-:W-:Y:S01]  /*6fa0*/  BAR.SYNC.DEFER_BLOCKING 0x1, 0x80 ;  /* 0x0042000000007b1d */ /* 0x000fe20000010000 */
[----:B------:R-:W-:Y:S01]  /*6fb0*/  ISETP.NE.AND P1, PT, R71, RZ, PT ;  /* 0x000000ff4700720c */ /* 0x000fe20003f25270 */
[----:B------:R-:W-:Y:S01]  /*6fc0*/  UISETP.NE.AND UP0, UPT, UR51, URZ, UPT ;  /* 0x000000ff3300728c */ /* 0x000fe2000bf05270 */
[----:B------:R-:W-:Y:S11]  /*6fd0*/  LEA R3, R77, UR49, 0x3 ;  /* 0x000000314d037c11 */ /* 0x000ff6000f8e18ff */
[----:B-1----:R-:W-:Y:S01]  /*6fe0*/  @P1 SHF.L.U32 R4, R79, 0x1f, RZ ;  /* 0x0000001f4f041819 */ /* 0x002fe200000006ff */
[----:B------:R-:W-:Y:S06]  /*6ff0*/  BRA.U !UP0, `(.L_x_115) ;  /* 0x0000000108247547 */ /* 0x000fec000b800000 */
[----:B------:R-:W1:Y:S01]  /*7000*/  S2R R0, SR_CgaCtaId ;  /* 0x0000000000007919 */ /* 0x000e620000008800 */
[----:B------:R-:W-:Y:S01]  /*7010*/  IMAD.U32 R2, RZ, RZ, UR50 ;  /* 0x00000032ff027e24 */ /* 0x000fe2000f8e00ff */
[----:B------:R-:W-:Y:S04]  /*7020*/  UIADD3 UR4, UPT, UPT, UR50, 0x1, URZ ;  /* 0x0000000132047890 */ /* 0x000fe8000fffe0ff */
[----:B------:R-:W-:Y:S01]  /*7030*/  @P1 LEA R2, R2, UR49, 0x3 ;  /* 0x0000003102021c11 */ /* 0x000fe2000f8e18ff */
[----:B------:R-:W-:Y:S04]  /*7040*/  UISETP.NE.AND UP0, UPT, UR4, 0x3, UPT ;  /* 0x000000030400788c */ /* 0x000fe8000bf05270 */
[----:B------:R-:W-:Y:S01]  /*7050*/  @P1 VIADD R5, R2, 0x48 ;  /* 0x0000004802051836 */ /* 0x000fe20000000000 */
[----:B------:R-:W-:Y:S04]  /*7060*/  USEL UR50, UR4, URZ, UP0 ;  /* 0x000000ff04327287 */ /* 0x000fe80008000000 */
[----:B-1----:R-:W-:Y:S04]  /*7070*/  @P1 PRMT R0, R0, 0x654, R5 ;  /* 0x0000065400001816 */ /* 0x002fe80000000005 */
[----:B------:R1:W-:Y:S04]  /*7080*/  @P1 SYNCS.ARRIVE.TRANS64.RED.A1T0 RZ, [R0+URZ], RZ ;  /* 0x000000ff00ff19a7 */ /* 0x0003e800081004ff */
.L_x_115:
[----:B------:R-:W3:Y:S01]  /*7090*/  @P1 SYNCS.PHASECHK.TRANS64.TRYWAIT P0, [R3+URZ+0x30], R4 ;  /* 0x00003004030015a7 */ /* 0x000ee200080011ff */
[----:B------:R-:W-:Y:S01]  /*70a0*/  BSSY B1, `(.L_x_116) ;  /* 0x0000015000017945 */ /* 0x000fe20003800000 */
[----:B---3--:R-:W-:Y:S03]  /*70b0*/  @P1 SEL R78, RZ, 0x1, !P0 ;  /* 0x00000001ff4e1807 */ /* 0x008fe60004000000 */
[----:B------:R-:W-:Y:S05]  /*70c0*/  @!P1 BRA `(.L_x_117) ;  /* 0x0000000000489947 */ /* 0x000fea0003800000 */
[----:B------:R-:W-:Y:S01]  /*70d0*/  ISETP.NE.AND P1, PT, R80, RZ, PT ;  /* 0x000000ff5000720c */ /* 0x000fe20003f25270 */
[----:B------:R-:W-:Y:S01]  /*70e0*/  BSSY B0, `(.L_x_118) ;  /* 0x000000a000007945 */ /* 0x000fe20003800000 */
[----:B------:R-:W-:Y:S11]  /*70f0*/  ISETP.NE.AND P0, PT, R78, RZ, PT ;  /* 0x000000ff4e00720c */ /* 0x000ff60003f05270 */
[----:B------:R-:W-:Y:S04]  /*7100*/  @P1 IMAD R77, R77, 0x2000, R67 ;  /* 0x000020004d4d1824 */ /* 0x000fe800078e0243 */
[----:B------:R-:W-:Y:S01]  /*7110*/  @P1 IMAD.IADD R5, R74, 0x1, R77 ;  /* 0x000000014a051824 */ /* 0x000fe200078e024d */
[----:B------:R-:W-:Y:S03]  /*7120*/  @P1 IADD3 R2, PT, PT, R73, R77, RZ ;  /* 0x0000004d49021210 */ /* 0x000fe60007ffe0ff */
[----:B-1----:R-:W-:Y:S01]  /*7130*/  @P1 IMAD.IADD R0, R66, 0x1, R5 ;  /* 0x0000000142001824 */ /* 0x002fe200078e0205 */
[----:B------:R-:W-:Y:S06]  /*7140*/  @P0 BRA `(.L_x_119) ;  /* 0x00000000000c0947 */ /* 0x000fec0003800000 */
[----:B------:R-:W-:Y:S04]  /*7150*/  SHF.L.U32 R4, R79, 0x1f, RZ ;  /* 0x0000001f4f047819 */ /* 0x000fe800000006ff */
[----:B------:R-:W1:Y:S02]  /*7160*/  SYNCS.PHASECHK.TRANS64.TRYWAIT P0, [R3+URZ+0x30], R4 ;  /* 0x00003004030075a7 */ /* 0x000e6400080011ff */
[----:B-1----:R-:W-:Y:S05]  /*7170*/  @!P0 BRA `(.L_x_120) ;  /* 0x0000001400c88947 */ /* 0x002fea0003800000 */
.L_x_119:
[----:B------:R-:W-:Y:S05]  /*7180*/  BSYNC B0 ;  /* 0x0000000000007941 */ /* 0x000fea0003800000 */
.L_x_118:
[----:B------:R-:W-:Y:S11]  /*7190*/  ISETP.NE.AND P0, PT, R80, RZ, PT ;  /* 0x000000ff5000720c */ /* 0x000ff60003f05270 */
[----:B------:R-:W-:Y:S02]  /*71a0*/  @!UPT UIADD3 URZ, UPT, UPT, URZ, URZ, URZ ;  /* 0x000000fffffff290 */ /* 0x000fe4000fffe0ff */
[----:B------:R3:W4:Y:S04]  /*71b0*/  @P0 LDS.128 R48, [R77] ;  /* 0x000000004d300984 */ /* 0x0007280000000c00 */
[----:B------:R3:W1:Y:S04]  /*71c0*/  @P0 LDS.128 R40, [R2+0x20] ;  /* 0x0000200002280984 */ /* 0x0006680000000c00 */
[----:B------:R3:W1:Y:S04]  /*71d0*/  @P0 LDS.128 R44, [R5+0x10] ;  /* 0x00001000052c0984 */ /* 0x0006680000000c00 */
[----:B------:R3:W1:Y:S02]  /*71e0*/  @P0 LDS.128 R36, [R0+0x10] ;  /* 0x0000100000240984 */ /* 0x0006640000000c00 */
.L_x_117:
[----:B------:R-:W-:Y:S05]  /*71f0*/  BSYNC B1 ;  /* 0x0000000000017941 */ /* 0x000fea0003800000 */
.L_x_116:
[----:B-1-3--:R-:W-:Y:S05]  /*7200*/  VIADD R0, R25, 0x10 ;  /* 0x0000001019007836 */ /* 0x00afea0000000000 */
[----:B------:R-:W-:Y:S04]  /*7210*/  SHF.R.U32.HI R0, RZ, 0x15, R0 ;  /* 0x00000015ff007819 */ /* 0x000fe80000011600 */
[----:B------:R-:W-:Y:S11]  /*7220*/  LOP3.LUT P0, RZ, R0, 0x3, R57, 0x48, !PT ;  /* 0x0000000300ff7812 */ /* 0x000ff60007804839 */
[----:B------:R-:W-:Y:S02]  /*7230*/  @!UPT UIADD3 URZ, UPT, UPT, URZ, URZ, URZ ;  /* 0x000000fffffff290 */ /* 0x000fe4000fffe0ff */
[----:B------:R-:W-:Y:S05]  /*7240*/  @!P0 BRA `(.L_x_121) ;  /* 0x0000000000408947 */ /* 0x000fea0003800000 */
[----:B------:R-:W1:Y:S01]  /*7250*/  LDCU.64 UR8, c[0x4][0x70] ;  /* 0x01000e00ff0877ac */ /* 0x000e620008000a00 */
[----:B------:R-:W-:Y:S01]  /*7260*/  MOV R3, 0x0 ;  /* 0x0000000000037802 */ /* 0x000fe20000000f00 */
[----:B------:R-:W-:Y:S02]  /*7270*/  HFMA2 R12, -RZ, RZ, 0, 5.9604644775390625e-08 ;  /* 0x00000001ff0c7431 */ /* 0x000fe400000001ff */
[----:B------:R-:W-:Y:S02]  /*7280*/  IMAD.MOV.U32 R8, RZ, RZ, 0x192 ;  /* 0x00000192ff087424 */ /* 0x000fe400078e00ff */
[----:B------:R-:W-:Y:S01]  /*7290*/  IMAD.MOV.U32 R13, RZ, RZ, RZ ;  /* 0x000000ffff0d7224 */ /* 0x000fe200078e00ff */
[----:B------:R-:W3:Y:S01]  /*72a0*/  LDCU.64 UR6, c[0x4][0x78] ;  /* 0x01000f00ff0677ac */ /* 0x000ee20008000a00 */
[----:B------:R-:W2:Y:S01]  /*72b0*/  LDC.64 R2, c[0x4][R3] ;  /* 0x0100000003027b82 */ /* 0x000ea20000000a00 */
[----:B------:R-:W5:Y:S01]  /*72c0*/  LDCU.64 UR4, c[0x4][0x10] ;  /* 0x01000200ff0477ac */ /* 0x000f620008000a00 */
[----:B-1----:R-:W-:Y:S01]  /*72d0*/  MOV R5, UR9 ;  /* 0x0000000900057c02 */ /* 0x002fe20008000f00 */
[----:B------:R-:W-:Y:S01]  /*72e0*/  IMAD.U32 R4, RZ, RZ, UR8 ;  /* 0x00000008ff047e24 */ /* 0x000fe2000f8e00ff */
[----:B---3--:R-:W-:Y:S01]  /*72f0*/  MOV R7, UR7 ;  /* 0x0000000700077c02 */ /* 0x008fe20008000f00 */
[----:B------:R-:W-:Y:S01]  /*7300*/  IMAD.U32 R6, RZ, RZ, UR6 ;  /* 0x00000006ff067e24 */ /* 0x000fe2000f8e00ff */
[----:B-----5:R-:W-:Y:S01]  /*7310*/  MOV R11, UR5 ;  /* 0x00000005000b7c02 */ /* 0x020fe20008000f00 */
[----:B------:R-:W-:Y:S02]  /*7320*/  IMAD.U32 R10, RZ, RZ, UR4 ;  /* 0x00000004ff0a7e24 */ /* 0x000fe4000f8e00ff */
[----:B------:R-:W-:Y:S07]  /*7330*/  LEPC R20, `(.L_x_121) ;  /* 0x000000001014794e */ /* 0x000fee0000000000 */
[----:B--2-4-:R-:W-:Y:S05]  /*7340*/  CALL.ABS.NOINC R2 ;  /* 0x0000000002007343 */ /* 0x014fea0003c00000 */
.L_x_121:
[----:B------:R-:W-:Y:S01]  /*7350*/  ISETP.NE.AND P0, PT, R68, RZ, PT ;  /* 0x000000ff4400720c */ /* 0x000fe20003f05270 */
[----:B------:R-:W-:Y:S05]  /*7360*/  WARPSYNC.ALL ;  /* 0x0000000000007948 */ /* 0x000fea0003800000 */
[----:B------:R-:W-:Y:S01]  /*7370*/  R2UR UR4, R25 ;  /* 0x00000000190472ca */ /* 0x000fe200000e0000 */
[----:B------:R-:W-:Y:S01]  /*7380*/  USHF.L.U32 UR6, UR47, 0xd, URZ ;  /* 0x0000000d2f067899 */ /* 0x000fe200080006ff */
[----:B----4-:R-:W-:Y:S01]  /*7390*/  LOP3.LUT R0, R48, 0xffffe000, RZ, 0xc0, !PT ;  /* 0xffffe00030007812 */ /* 0x010fe200078ec0ff */
[----:B------:R-:W-:Y:S01]  /*73a0*/  BSSY.RECONVERGENT B0, `(.L_x_122) ;  /* 0x0000064000007945 */ /* 0x000fe20003800200 */
[----:B------:R-:W-:Y:S02]  /*73b0*/  LOP3.LUT R2, R49, 0xffffe000, RZ, 0xc0, !PT ;  /* 0xffffe00031027812 */ /* 0x000fe400078ec0ff */
[----:B------:R-:W-:Y:S01]  /*73c0*/  LOP3.LUT R3, R50, 0xffffe000, RZ, 0xc0, !PT ;  /* 0xffffe00032037812 */ /* 0x000fe200078ec0ff */
[----:B------:R-:W-:Y:S01]  /*73d0*/  VIADD R76, R67, UR6 ;  /* 0x00000006434c7c36 */ /* 0x000fe20008000000 */
[----:B------:R-:W-:Y:S02]  /*73e0*/  LOP3.LUT R20, R51, 0xffffe000, RZ, 0xc0, !PT ;  /* 0xffffe00033147812 */ /* 0x000fe400078ec0ff */
[----:B------:R-:W-:Y:S01]  /*73f0*/  LOP3.LUT R21, R44, 0xffffe000, RZ, 0xc0, !PT ;  /* 0xffffe0002c157812 */ /* 0x000fe200078ec0ff */
[----:B------:R-:W-:Y:S01]  /*7400*/  IMAD.IADD R73, R73, 0x1, R76 ;  /* 0x0000000149497824 */ /* 0x000fe200078e024c */
[----:B------:R-:W-:Y:S01]  /*7410*/  LOP3.LUT R26, R45, 0xffffe000, RZ, 0xc0, !PT ;  /* 0xffffe0002d1a7812 */ /* 0x000fe200078ec0ff */
[----:B------:R-:W1:Y:S01]  /*7420*/  LDTM.x16 R4, tmem[UR4+0x10] ;  /* 0x00001004000479ee */ /* 0x000e620008240000 */
[----:B------:R-:W-:Y:S01]  /*7430*/  LOP3.LUT R29, R46, 0xffffe000, RZ, 0xc0, !PT ;  /* 0xffffe0002e1d7812 */ /* 0x000fe200078ec0ff */
[----:B------:R-:W-:Y:S01]  /*7440*/  NOP ;  /* 0x0000000000007918 */ /* 0x000fe20000000000 */
[----:B------:R-:W-:Y:S02]  /*7450*/  IADD3 R72, PT, PT, R72, 0xb0, RZ ;  /* 0x000000b048487810 */ /* 0x000fe40007ffe0ff */
[----:B------:R-:W-:Y:S02]  /*7460*/  LOP3.LUT R28, R47, 0xffffe000, RZ, 0xc0, !PT ;  /* 0xffffe0002f1c7812 */ /* 0x000fe400078ec0ff */
[----:B--2---:R-:W-:Y:S02]  /*7470*/  IADD3 R75, PT, PT, R74, R76, RZ ;  /* 0x0000004c4a4b7210 */ /* 0x004fe40007ffe0ff */
[----:B------:R-:W-:Y:S02]  /*7480*/  LOP3.LUT R74, R72, 0xfefffff8, RZ, 0xc0, !PT ;  /* 0xfefffff8484a7812 */ /* 0x000fe400078ec0ff */
[----:B------:R-:W-:Y:S01]  /*7490*/  LOP3.LUT R31, R40, 0xffffe000, RZ, 0xc0, !PT ;  /* 0xffffe000281f7812 */ /* 0x000fe200078ec0ff */
[----:B------:R-:W-:Y:S01]  /*74a0*/  IMAD.IADD R72, R66, 0x1, R75 ;  /* 0x0000000142487824 */ /* 0x000fe200078e024b */
[----:B------:R-:W-:Y:S01]  /*74b0*/  LOP3.LUT R30, R41, 0xffffe000, RZ, 0xc0, !PT ;  /* 0xffffe000291e7812 */ /* 0x000fe200078ec0ff */
[----:B-1----:R1:W-:Y:S01]  /*74c0*/  SYNCS.ARRIVE.TRANS64.RED.A1T0 RZ, [R74+URZ], RZ ;  /* 0x000000ff4aff79a7 */ /* 0x0023e200081004ff */
[----:B------:R-:W-:Y:S02]  /*74d0*/  LOP3.LUT R33, R42, 0xffffe000, RZ, 0xc0, !PT ;  /* 0xffffe0002a217812 */ /* 0x000fe400078ec0ff */
[----:B------:R-:W-:Y:S02]  /*74e0*/  LOP3.LUT R32, R43, 0xffffe000, RZ, 0xc0, !PT ;  /* 0xffffe0002b207812 */ /* 0x000fe400078ec0ff */
[----:B------:R-:W-:Y:S02]  /*74f0*/  LOP3.LUT R35, R36, 0xffffe000, RZ, 0xc0, !PT ;  /* 0xffffe00024237812 */ /* 0x000fe400078ec0ff */
[----:B------:R-:W-:Y:S02]  /*7500*/  LOP3.LUT R34, R37, 0xffffe000, RZ, 0xc0, !PT ;  /* 0xffffe00025227812 */ /* 0x000fe400078ec0ff */
[----:B------:R-:W-:Y:S01]  /*7510*/  LOP3.LUT R37, R38, 0xffffe000, RZ, 0xc0, !PT ;  /* 0xffffe00026257812 */ /* 0x000fe200078ec0ff */
[C---:B------:R-:W-:Y:S01]  /*7520*/  FMUL R4, R24.reuse, R4 ;  /* 0x0000000418047220 */ /* 0x040fe20000400000 */
[C---:B------:R-:W-:Y:S01]  /*7530*/  FMUL R5, R24.reuse, R5 ;  /* 0x0000000518057220 */ /* 0x040fe20000400000 */
[C---:B------:R-:W-:Y:S01]  /*7540*/  FMUL R6, R24.reuse, R6 ;  /* 0x0000000618067220 */ /* 0x040fe20000400000 */
[C---:B------:R-:W-:Y:S01]  /*7550*/  FMUL R7, R24.reuse, R7 ;  /* 0x0000000718077220 */ /* 0x040fe20000400000 */
[C---:B------:R-:W-:Y:S01]  /*7560*/  FFMA R4, R27.reuse, R0, R4 ;  /* 0x000000001b047223 */ /* 0x040fe20000000004 */
[C---:B------:R-:W-:Y:S01]  /*7570*/  FFMA R5, R27.reuse, R2, R5 ;  /* 0x000000021b057223 */ /* 0x040fe20000000005 */
[C---:B------:R-:W-:Y:S01]  /*7580*/  FFMA R6, R27.reuse, R3, R6 ;  /* 0x000000031b067223 */ /* 0x040fe20000000006 */
[C---:B------:R-:W-:Y:S01]  /*7590*/  FFMA R7, R27.reuse, R20, R7 ;  /* 0x000000141b077223 */ /* 0x040fe20000000007 */
[C---:B------:R-:W-:Y:S01]  /*75a0*/  FMUL R8, R24.reuse, R8 ;  /* 0x0000000818087220 */ /* 0x040fe20000400000 */
[C---:B------:R-:W-:Y:S01]  /*75b0*/  FMUL R9, R24.reuse, R9 ;  /* 0x0000000918097220 */ /* 0x040fe20000400000 */
[C---:B------:R-:W-:Y:S01]  /*75c0*/  FMUL R10, R24.reuse, R10 ;  /* 0x0000000a180a7220 */ /* 0x040fe20000400000 */
[C---:B------:R-:W-:Y:S01]  /*75d0*/  FMUL R11, R24.reuse, R11 ;  /* 0x0000000b180b7220 */ /* 0x040fe20000400000 */
[----:B------:R-:W-:Y:S01]  /*75e0*/  F2FP.TF32.F32.PACK_B R4, R4 ;  /* 0x00000004ff04723e */ /* 0x000fe200024050ff */
[C---:B------:R-:W-:Y:S01]  /*75f0*/  FFMA R8, R27.reuse, R21, R8 ;  /* 0x000000151b087223 */ /* 0x040fe20000000008 */
[----:B------:R-:W-:Y:S01]  /*7600*/  F2FP.TF32.F32.PACK_B R5, R5 ;  /* 0x00000005ff05723e */ /* 0x000fe200024050ff */
[C---:B------:R-:W-:Y:S01]  /*7610*/  FFMA R9, R27.reuse, R26, R9 ;  /* 0x0000001a1b097223 */ /* 0x040fe20000000009 */
[----:B------:R-:W-:Y:S01]  /*7620*/  F2FP.TF32.F32.PACK_B R6, R6 ;  /* 0x00000006ff06723e */ /* 0x000fe200024050ff */
[C---:B------:R-:W-:Y:S01]  /*7630*/  FFMA R10, R27.reuse, R29, R10 ;  /* 0x0000001d1b0a7223 */ /* 0x040fe2000000000a */
[----:B------:R-:W-:Y:S01]  /*7640*/  F2FP.TF32.F32.PACK_B R7, R7 ;  /* 0x00000007ff07723e */ /* 0x000fe200024050ff */
[C---:B------:R-:W-:Y:S01]  /*7650*/  FFMA R11, R27.reuse, R28, R11 ;  /* 0x0000001c1b0b7223 */ /* 0x040fe2000000000b */
[C---:B------:R-:W-:Y:S01]  /*7660*/  FMUL R12, R24.reuse, R12 ;  /* 0x0000000c180c7220 */ /* 0x040fe20000400000 */
[----:B------:R-:W-:Y:S01]  /*7670*/  F2FP.TF32.F32.PACK_B R8, R8 ;  /* 0x00000008ff08723e */ /* 0x000fe200024050ff */
[C---:B------:R-:W-:Y:S01]  /*7680*/  FMUL R13, R24.reuse, R13 ;  /* 0x0000000d180d7220 */ /* 0x040fe20000400000 */
[----:B------:R1:W-:Y:S01]  /*7690*/  STS.128 [R67+UR6], R4 ;  /* 0x0000000443007988 */ /* 0x0003e20008000c06 */
        /* <DEDUP_REMOVED lines=8> */
[----:B------:R-:W-:Y:S01]  /*7720*/  FFMA R15, R27, R32, R15 ;  /* 0x000000201b0f7223 */ /* 0x000fe2000000000f */
[C---:B------:R-:W-:Y:S01]  /*7730*/  FMUL R16, R24.reuse, R16 ;  /* 0x0000001018107220 */ /* 0x040fe20000400000 */
[----:B------:R-:W-:Y:S01]  /*7740*/  F2FP.TF32.F32.PACK_B R12, R12 ;  /* 0x0000000cff0c723e */ /* 0x000fe200024050ff */
[----:B------:R1:W-:Y:S01]  /*7750*/  STS.128 [R75+0x10], R8 ;  /* 0x000010084b007388 */ /* 0x0003e20000000c00 */
[C---:B------:R-:W-:Y:S01]  /*7760*/  FMUL R17, R24.reuse, R17 ;  /* 0x0000001118117220 */ /* 0x040fe20000400000 */
[----:B------:R-:W-:Y:S01]  /*7770*/  LOP3.LUT R36, R39, 0xffffe000, RZ, 0xc0, !PT ;  /* 0xffffe00027247812 */ /* 0x000fe200078ec0ff */
[C---:B------:R-:W-:Y:S01]  /*7780*/  FMUL R18, R24.reuse, R18 ;  /* 0x0000001218127220 */ /* 0x040fe20000400000 */
[----:B------:R-:W-:Y:S01]  /*7790*/  FMUL R19, R24, R19 ;  /* 0x0000001318137220 */ /* 0x000fe20000400000 */
[----:B------:R-:W-:Y:S01]  /*77a0*/  F2FP.TF32.F32.PACK_B R13, R13 ;  /* 0x0000000dff0d723e */ /* 0x000fe200024050ff */
[C---:B------:R-:W-:Y:S01]  /*77b0*/  FFMA R16, R27.reuse, R35, R16 ;  /* 0x000000231b107223 */ /* 0x040fe20000000010 */
[----:B------:R-:W-:Y:S01]  /*77c0*/  F2FP.TF32.F32.PACK_B R14, R14 ;  /* 0x0000000eff0e723e */ /* 0x000fe200024050ff */
[C---:B------:R-:W-:Y:S01]  /*77d0*/  FFMA R17, R27.reuse, R34, R17 ;  /* 0x000000221b117223 */ /* 0x040fe20000000011 */
[----:B------:R-:W-:Y:S01]  /*77e0*/  F2FP.TF32.F32.PACK_B R15, R15 ;  /* 0x0000000fff0f723e */ /* 0x000fe200024050ff */
[C---:B------:R-:W-:Y:S01]  /*77f0*/  FFMA R18, R27.reuse, R37, R18 ;  /* 0x000000251b127223 */ /* 0x040fe20000000012 */
[----:B------:R-:W-:Y:S01]  /*7800*/  FFMA R19, R27, R36, R19 ;  /* 0x000000241b137223 */ /* 0x000fe20000000013 */
[----:B------:R-:W-:Y:S02]  /*7810*/  F2FP.TF32.F32.PACK_B R16, R16 ;  /* 0x00000010ff10723e */ /* 0x000fe400024050ff */
[----:B------:R1:W-:Y:S01]  /*7820*/  STS.128 [R73+0x20], R12 ;  /* 0x0000200c49007388 */ /* 0x0003e20000000c00 */
[----:B------:R-:W-:Y:S02]  /*7830*/  F2FP.TF32.F32.PACK_B R17, R17 ;  /* 0x00000011ff11723e */ /* 0x000fe400024050ff */
        /* <DEDUP_REMOVED lines=8> */
[----:B--2---:R-:W2:Y:S02]  /*78c0*/  FENCE.VIEW.ASYNC.S ;  /* 0x00000000000073c6 */ /* 0x004ea40000000000 */
[----:B--2---:R-:W-:Y:S06]  /*78d0*/  BAR.SYNC.DEFER_BLOCKING 0x1, 0x80 ;  /* 0x0042000000007b1d */ /* 0x004fec0000010000 */
[----:B------:R-:W-:Y:S05]  /*78e0*/  @P0 BRA `(.L_x_123) ;  /* 0x00000000003c0947 */ /* 0x000fea0003800000 */
[----:B------:R-:W2:Y:S01]  /*78f0*/  LDCU.64 UR10, c[0x0][0x348] ;  /* 0x00006900ff0a77ac */ /* 0x000ea20008000a00 */
[----:B------:R-:W-:Y:S02]  /*7900*/  UIADD3 UR5, UPT, UPT, UR49, UR6, URZ ;  /* 0x0000000631057290 */ /* 0x000fe4000fffe0ff */
[----:B------:R-:W-:Y:S02]  /*7910*/  UIADD3 UR13, UPT, UPT, UR45, 0x10, URZ ;  /* 0x000000102d0d7890 */ /* 0x000fe4000fffe0ff */
[----:B------:R-:W-:Y:S02]  /*7920*/  UIADD3 UR12, UPT, UPT, UR5, 0x200, URZ ;  /* 0x00000200050c7890 */ /* 0x000fe4000fffe0ff */
[----:B------:R-:W-:Y:S01]  /*7930*/  UIADD3 UR8, UPT, UPT, UR5, 0x1200, URZ ;  /* 0x0000120005087890 */ /* 0x000fe2000fffe0ff */
[----:B------:R-:W-:Y:S01]  /*7940*/  UMOV UR14, UR46 ;  /* 0x0000002e000e7c82 */ /* 0x000fe20008000000 */
[----:B------:R-:W-:Y:S01]  /*7950*/  UMOV UR15, UR36 ;  /* 0x00000024000f7c82 */ /* 0x000fe20008000000 */
[----:B------:R-:W-:Y:S02]  /*7960*/  UIADD3 UR9, UPT, UPT, UR45, 0x30, URZ ;  /* 0x000000302d097890 */ /* 0x000fe4000fffe0ff */
[----:B--2---:R-:W-:Y:S03]  /*7970*/  UIADD3 UR4, UP0, UPT, UR10, 0x680, URZ ;  /* 0x000006800a047890 */ /* 0x004fe6000ff1e0ff */
[----:B------:R-:W-:Y:S01]  /*7980*/  UMOV UR10, UR46 ;  /* 0x0000002e000a7c82 */ /* 0x000fe20008000000 */
[----:B------:R-:W-:Y:S03]  /*7990*/  UIADD3.X UR5, UPT, UPT, URZ, UR11, URZ, UP0, !UPT ;  /* 0x0000000bff057290 */ /* 0x000fe600087fe4ff */
[----:B------:R-:W-:Y:S06]  /*79a0*/  UMOV UR11, UR36 ;  /* 0x00000024000b7c82 */ /* 0x000fec0008000000 */
[----:B------:R2:W-:Y:S01]  /*79b0*/  UTMASTG.3D [UR12], [UR4] ;  /* 0x0000000c040073b5 */ /* 0x0005e20008010000 */
[----:B------:R2:W-:Y:S02]  /*79c0*/  UTMASTG.3D [UR8], [UR4] ;  /* 0x00000008040073b5 */ /* 0x0005e40008010000 */
[----:B--2---:R0:W-:Y:S02]  /*79d0*/  UTMACMDFLUSH ;  /* 0x00000000000079b7 */ /* 0x0041e40000000000 */
.L_x_123:
[----:B------:R-:W-:Y:S05]  /*79e0*/  BSYNC.RECONVERGENT B0 ;  /* 0x0000000000007941 */ /* 0x000fea0003800200 */
.L_x_122:
[----:B------:R-:W-:Y:S01]  /*79f0*/  UIADD3 UR4, UPT, UPT, UR47, 0x1, URZ ;  /* 0x000000012f047890 */ /* 0x000fe2000fffe0ff */
[----:B------:R-:W-:Y:S03]  /*7a00*/  BSSY.RECONVERGENT B0, `(.L_x_124) ;  /* 0x0000008000007945 */ /* 0x000fe60003800200 */
[----:B------:R-:W-:Y:S04]  /*7a10*/  UISETP.NE.AND UP0, UPT, UR4, 0x3, UPT ;  /* 0x000000030400788c */ /* 0x000fe8000bf05270 */
[----:B------:R-:W-:Y:S02]  /*7a20*/  UISETP.EQ.XOR UP1, UPT, UR44, 0x3, !UP0 ;  /* 0x000000032c00788c */ /* 0x000fe4000c722a70 */
[----:B------:R-:W-:Y:S02]  /*7a30*/  USEL UR48, UR4, URZ, UP0 ;  /* 0x000000ff04307287 */ /* 0x000fe40008000000 */
[----:B------:R-:W-:Y:S04]  /*7a40*/  USEL UR5, URZ, 0x1, !UP1 ;  /* 0x00000001ff057887 */ /* 0x000fe8000c800000 */
[----:B------:R-:W-:Y:S01]  /*7a50*/  ULOP3.LUT UR52, UR52, UR5, URZ, 0x3c, !UPT ;  /* 0x0000000534347292 */ /* 0x000fe2000f8e3cff */
[----:B------:R-:W-:Y:S11]  /*7a60*/  @P0 BRA `(.L_x_125) ;  /* 0x0000000000040947 */ /* 0x000ff60003800000 */
[----:B------:R-:W-:Y:S04]  /*7a70*/  DEPBAR.LE SB0, 0x1 ;  /* 0x000080400000791a */ /* 0x000fe80000000000 */
.L_x_125:
[----:B------:R-:W-:Y:S05]  /*7a80*/  BSYNC.RECONVERGENT B0 ;  /* 0x0000000000007941 */ /* 0x000fea0003800200 */
.L_x_124:
[----:B------:R-:W-:Y:S01]  /*7a90*/  BAR.SYNC.DEFER_BLOCKING 0x1, 0x80 ;  /* 0x0042000000007b1d */ /* 0x000fe20000010000 */
[----:B------:R-:W-:Y:S01]  /*7aa0*/  UISETP.NE.AND UP0, UPT, UR51, -0x2, UPT ;  /* 0xfffffffe3300788c */ /* 0x000fe2000bf05270 */
[----:B------:R-:W-:Y:S08]  /*7ab0*/  IADD3 R0, PT, PT, R22, 0x1, RZ ;  /* 0x0000000116007810 */ /* 0x000ff00007ffe0ff */
[----:B------:R-:W-:Y:S05]  /*7ac0*/  BRA.U !UP0, `(.L_x_126) ;  /* 0x0000000108287547 */ /* 0x000fea000b800000 */
[----:B------:R-:W2:Y:S01]  /*7ad0*/  S2R R2, SR_CgaCtaId ;  /* 0x0000000000027919 */ /* 0x000ea20000008800 */
[----:B------:R-:W-:Y:S01]  /*7ae0*/  ISETP.NE.AND P0, PT, R71, RZ, PT ;  /* 0x000000ff4700720c */ /* 0x000fe20003f05270 */
[----:B------:R-:W-:Y:S01]  /*7af0*/  IMAD.U32 R3, RZ, RZ, UR50 ;  /* 0x00000032ff037e24 */ /* 0x000fe2000f8e00ff */
[----:B------:R-:W-:Y:S04]  /*7b00*/  UIADD3 UR4, UPT, UPT, UR50, 0x1, URZ ;  /* 0x0000000132047890 */ /* 0x000fe8000fffe0ff */
[----:B------:R-:W-:Y:S04]  /*7b10*/  UISETP.NE.AND UP0, UPT, UR4, 0x3, UPT ;  /* 0x000000030400788c */ /* 0x000fe8000bf05270 */
[----:B------:R-:W-:Y:S03]  /*7b20*/  USEL UR50, UR4, URZ, UP0 ;  /* 0x000000ff04327287 */ /* 0x000fe60008000000 */
[----:B------:R-:W-:Y:S05]  /*7b30*/  @P0 LEA R3, R3, UR49, 0x3 ;  /* 0x0000003103030c11 */ /* 0x000fea000f8e18ff */
[----:B------:R-:W-:Y:S05]  /*7b40*/  @P0 VIADD R3, R3, 0x48 ;  /* 0x0000004803030836 */ /* 0x000fea0000000000 */
[----:B--2---:R-:W-:Y:S04]  /*7b50*/  @P0 PRMT R2, R2, 0x654, R3 ;  /* 0x0000065402020816 */ /* 0x004fe80000000003 */
[----:B------:R2:W-:Y:S03]  /*7b60*/  @P0 SYNCS.ARRIVE.TRANS64.RED.A1T0 RZ, [R2+URZ], RZ ;  /* 0x000000ff02ff09a7 */ /* 0x0005e600081004ff */
.L_x_126:
[----:B------:R-:W-:Y:S01]  /*7b70*/  R2UR UR4, R58 ;  /* 0x000000003a0472ca */ /* 0x000fe200000e0000 */
[----:B------:R-:W-:Y:S01]  /*7b80*/  UISETP.NE.AND UP0, UPT, UR62, URZ, UPT ;  /* 0x000000ff3e00728c */ /* 0x000fe2000bf05270 */
[----:B------:R-:W-:Y:S01]  /*7b90*/  ISETP.NE.AND P0, PT, R61, 0x2, PT ;  /* 0x000000023d00780c */ /* 0x000fe20003f05270 */
[----:B------:R-:W-:Y:S01]  /*7ba0*/  UIADD3 UR25, UPT, UPT, UR37, UR63, URZ ;  /* 0x0000003f25197290 */ /* 0x000fe2000fffe0ff */
[----:B------:R-:W-:Y:S01]  /*7bb0*/  ISETP.NE.AND P1, PT, R0, 0x4, PT ;  /* 0x000000040000780c */ /* 0x000fe20003f25270 */
[----:B------:R-:W-:Y:S01]  /*7bc0*/  UIADD3 UR51, UPT, UPT, UR51, 0x2, URZ ;  /* 0x0000000233337890 */ /* 0x000fe2000fffe0ff */
[----:B------:R-:W-:Y:S01]  /*7bd0*/  SEL R3, RZ, 0x1, P0 ;  /* 0x00000001ff037807 */ /* 0x000fe20000000000 */
[----:B------:R-:W-:Y:S01]  /*7be0*/  UMOV UR36, UR61 ;  /* 0x0000003d00247c82 */ /* 0x000fe20008000000 */
[----:B--2---:R-:W-:Y:S02]  /*7bf0*/  SEL R2, RZ, 0x1, P1 ;  /* 0x00000001ff027807 */ /* 0x004fe40000800000 */
[----:B------:R-:W-:Y:S02]  /*7c00*/  LOP3.LUT R64, R64, R3, RZ, 0x3c, !PT ;  /* 0x0000000340407212 */ /* 0x000fe400078e3cff */
[----:B------:R-:W-:Y:S01]  /*7c10*/  LOP3.LUT R65, R65, R2, RZ, 0x3c, !PT ;  /* 0x0000000241417212 */ /* 0x000fe200078e3cff */
[----:B------:R-:W-:Y:S01]  /*7c20*/  UIADD3 UR20, UPT, UPT, UR38, UR4, URZ ;  /* 0x0000000426147290 */ /* 0x000fe2000fffe0ff */
[----:B------:R-:W-:Y:S02]  /*7c30*/  SEL R61, R61, RZ, P0 ;  /* 0x000000ff3d3d7207 */ /* 0x000fe40000000000 */
[----:B------:R-:W-:Y:S01]  /*7c40*/  SEL R22, R0, RZ, P1 ;  /* 0x000000ff00167207 */ /* 0x000fe20000800000 */
[----:B------:R-:W-:Y:S08]  /*7c50*/  BRA.U UP0, `(.L_x_127) ;  /* 0xffffffd900e47547 */ /* 0x000ff0000b83ffff */
[----:B------:R-:W-:-:S13]  /*7c60*/  R2UR UR4, R59 ;  /* 0x000000003b0472ca */ /* 0x000fda00000e0000 */
[----:B------:R-:W-:-:S09]  /*7c70*/  UISETP.NE.AND UP0, UPT, UR4, URZ, UPT ;  /* 0x000000ff0400728c */ /* 0x000fd2000bf05270 */
[----:B------:R-:W-:Y:S05]  /*7c80*/  BRA.U !UP0, `(.L_x_128) ;  /* 0x0000000108487547 */ /* 0x000fea000b800000 */
[----:B------:R-:W2:Y:S02]  /*7c90*/  LDCU.64 UR4, c[0x0][0x890] ;  /* 0x00011200ff0477ac */ /* 0x000ea40008000a00 */
[----:B--2---:R-:W-:-:S04]  /*7ca0*/  UISETP.NE.U32.AND UP0, UPT, UR4, URZ, UPT ;  /* 0x000000ff0400728c */ /* 0x004fc8000bf05070 */
[----:B------:R-:W-:-:S09]  /*7cb0*/  UISETP.NE.AND.EX UP0, UPT, UR5, URZ, UPT, UP0 ;  /* 0x000000ff0500728c */ /* 0x000fd2000bf05300 */
[----:B------:R-:W-:Y:S05]  /*7cc0*/  BRA.U UP0, `(.L_x_129) ;  /* 0x00000001000c7547 */ /* 0x000fea000b800000 */
[----:B------:R-:W-:-:S13]  /*7cd0*/  FSETP.NEU.AND P0, PT, R27, RZ, PT ;  /* 0x000000ff1b00720b */ /* 0x000fda0003f0d000 */
[----:B------:R-:W-:Y:S05]  /*7ce0*/  @!P0 EXIT ;  /* 0x000000000000894d */ /* 0x000fea0003800000 */
[----:B------:R-:W-:Y:S05]  /*7cf0*/  BRA `(.L_x_128) ;  /* 0x00000000002c7947 */ /* 0x000fea0003800000 */
.L_x_129:
[----:B------:R-:W-:Y:S01]  /*7d00*/  ISETP.NE.AND P0, PT, R60, RZ, PT ;  /* 0x000000ff3c00720c */ /* 0x000fe20003f05270 */
[----:B------:R-:W-:-:S12]  /*7d10*/  BSSY.RECONVERGENT B0, `(.L_x_128) ;  /* 0x0000009000007945 */ /* 0x000fd80003800200 */
[----:B------:R-:W-:Y:S05]  /*7d20*/  @P0 BRA `(.L_x_130) ;  /* 0x0000000000140947 */ /* 0x000fea0003800000 */
[----:B------:R-:W2:Y:S02]  /*7d30*/  LDCU.64 UR4, c[0x0][0x888] ;  /* 0x00011100ff0477ac */ /* 0x000ea40008000a00 */
[----:B--2---:R-:W-:-:S04]  /*7d40*/  ISETP.NE.U32.AND P0, PT, RZ, UR4, PT ;  /* 0x00000004ff007c0c */ /* 0x004fc8000bf05070 */
[----:B------:R-:W-:-:S13]  /*7d50*/  ISETP.NE.AND.EX P0, PT, RZ, UR5, PT, P0 ;  /* 0x00000005ff007c0c */ /* 0x000fda000bf05300 */
[----:B------:R-:W-:Y:S05]  /*7d60*/  @!P0 EXIT ;  /* 0x000000000000894d */ /* 0x000fea0003800000 */
[----:B------:R-:W-:Y:S05]  /*7d70*/  BRA `(.L_x_131) ;  /* 0x0000000000087947 */ /* 0x000fea0003800000 */
.L_x_130:
[----:B------:R-:W-:-:S13]  /*7d80*/  FSETP.NEU.AND P0, PT, R27, RZ, PT ;  /* 0x000000ff1b00720b */ /* 0x000fda0003f0d000 */
[----:B------:R-:W-:Y:S05]  /*7d90*/  @!P0 EXIT ;  /* 0x000000000000894d */ /* 0x000fea0003800000 */
.L_x_131:
[----:B------:R-:W-:Y:S05]  /*7da0*/  BSYNC.RECONVERGENT B0 ;  /* 0x0000000000007941 */ /* 0x000fea0003800200 */
.L_x_128:
[----:B------:R-:W2:Y:S01]  /*7db0*/  S2UR UR5, SR_CgaCtaId ;  /* 0x00000000000579c3 */ /* 0x000ea20000008800 */
[----:B------:R-:W-:Y:S01]  /*7dc0*/  ULEA UR4, UR50, UR49, 0x3 ;  /* 0x0000003132047291 */ /* 0x000fe2000f8e18ff */
[----:B------:R-:W-:-:S04]  /*7dd0*/  DEPBAR.LE SB0, 0x0 ;  /* 0x000080000000791a */ /* 0x000fc80000000000 */
[----:B------:R-:W-:-:S04]  /*7de0*/  UIADD3 UR4, UPT, UPT, UR4, 0x48, URZ ;  /* 0x0000004804047890 */ /* 0x000fc8000fffe0ff */
[----:B--2---:R-:W-:-:S09]  /*7df0*/  UPRMT UR4, UR5, 0x654, UR4 ;  /* 0x0000065405047896 */ /* 0x004fd20008000004 */
[----:B------:R-:W-:Y:S01]  /*7e00*/  SYNCS.ARRIVE.TRANS64.RED.A1T0 RZ, [UR4], RZ ;  /* 0x000000ffffff79a7 */ /* 0x000fe20008100404 */
[----:B------:R-:W-:Y:S05]  /*7e10*/  EXIT ;  /* 0x000000000000794d */ /* 0x000fea0003800000 */
.L_x_24:
[----:B-1----:R1:W3:Y:S02]  /*7e20*/  SYNCS.PHASECHK.TRANS64.TRYWAIT P0, [R0+URZ+0xe0], R3 ;  /* 0x0000e003000075a7 */ /* 0x0022e400080011ff */
[----:B---3--:R-:W-:Y:S05]  /*7e30*/  @!P0 NANOSLEEP.SYNCS 0x989680 ;  /* 0x009896800000895d */ /* 0x008fea0003900000 */
[----:B------:R-:W3:Y:S02]  /*7e40*/  @!P0 SYNCS.PHASECHK.TRANS64 P0, [R0+URZ+0xe0], R3 ;  /* 0x0000e003000085a7 */ /* 0x000ee400080010ff */
[----:B---3--:R-:W-:Y:S05]  /*7e50*/  @!P0 BRA `(.L_x_24) ;  /* 0xfffffffc00f08947 */ /* 0x008fea000383ffff */
[----:B------:R-:W-:Y:S05]  /*7e60*/  BRA `(.L_x_132) ;  /* 0xffffff9c000c7947 */ /* 0x000fea000383ffff */
.L_x_27:
[----:B-1----:R-:W-:-:S07]  /*7e70*/  MOV R0, UR33 ;  /* 0x0000002100007c02 */ /* 0x002fce0008000f00 */
.L_x_133:
[----:B-1----:R1:W3:Y:S02]  /*7e80*/  SYNCS.PHASECHK.TRANS64.TRYWAIT P0, [R0+URZ+0x18], R3 ;  /* 0x00001803000075a7 */ /* 0x0022e400080011ff */
[----:B---3--:R-:W-:Y:S05]  /*7e90*/  @!P0 NANOSLEEP.SYNCS 0x989680 ;  /* 0x009896800000895d */ /* 0x008fea0003900000 */
[----:B------:R-:W3:Y:S02]  /*7ea0*/  @!P0 SYNCS.PHASECHK.TRANS64 P0, [R0+URZ+0x18], R3 ;  /* 0x00001803000085a7 */ /* 0x000ee400080010ff */
[----:B---3--:R-:W-:Y:S05]  /*7eb0*/  @!P0 BRA `(.L_x_133) ;  /* 0xfffffffc00f08947 */ /* 0x008fea000383ffff */
[----:B------:R-:W-:Y:S05]  /*7ec0*/  BRA `(.L_x_26) ;  /* 0xffffff9c005c7947 */ /* 0x000fea000383ffff */
.L_x_34:
[----:B-1----:R-:W-:-:S07]  /*7ed0*/  MOV R0, UR17 ;  /* 0x0000001100007c02 */ /* 0x002fce0008000f00 */
.L_x_134:
[----:B-1----:R1:W3:Y:S02]  /*7ee0*/  SYNCS.PHASECHK.TRANS64.TRYWAIT P0, [R0+URZ+0x18], R3 ;  /* 0x00001803000075a7 */ /* 0x0022e400080011ff */
[----:B---3--:R-:W-:Y:S05]  /*7ef0*/  @!P0 NANOSLEEP.SYNCS 0x989680 ;  /* 0x009896800000895d */ /* 0x008fea0003900000 */
[----:B------:R-:W3:Y:S02]  /*7f00*/  @!P0 SYNCS.PHASECHK.TRANS64 P0, [R0+URZ+0x18], R3 ;  /* 0x00001803000085a7 */ /* 0x000ee400080010ff */
[----:B---3--:R-:W-:Y:S05]  /*7f10*/  @!P0 BRA `(.L_x_134) ;  /* 0xfffffffc00f08947 */ /* 0x008fea000383ffff */
[----:B------:R-:W-:Y:S05]  /*7f20*/  BRA `(.L_x_33) ;  /* 0xffffffa000207947 */ /* 0x000fea000383ffff */
.L_x_39:
[----:B-1----:R1:W3:Y:S02]  /*7f30*/  SYNCS.PHASECHK.TRANS64.TRYWAIT P0, [R3+URZ+0x70], R0 ;  /* 0x00007000030075a7 */ /* 0x0022e400080011ff */
[----:B---3--:R-:W-:Y:S05]  /*7f40*/  @!P0 NANOSLEEP.SYNCS 0x989680 ;  /* 0x009896800000895d */ /* 0x008fea0003900000 */
[----:B------:R-:W3:Y:S02]  /*7f50*/  @!P0 SYNCS.PHASECHK.TRANS64 P0, [R3+URZ+0x70], R0 ;  /* 0x00007000030085a7 */ /* 0x000ee400080010ff */
[----:B---3--:R-:W-:Y:S05]  /*7f60*/  @!P0 BRA `(.L_x_39) ;  /* 0xfffffffc00f08947 */ /* 0x008fea000383ffff */
[----:B------:R-:W-:Y:S05]  /*7f70*/  BRA `(.L_x_135) ;  /* 0xffffffa000c47947 */ /* 0x000fea000383ffff */
.L_x_43:
[----:B-1----:R-:W-:-:S07]  /*7f80*/  MOV R0, UR4 ;  /* 0x0000000400007c02 */ /* 0x002fce0008000f00 */
.L_x_136:
[----:B-1----:R1:W3:Y:S02]  /*7f90*/  SYNCS.PHASECHK.TRANS64.TRYWAIT P0, [R0+URZ], R3 ;  /* 0x00000003000075a7 */ /* 0x0022e400080011ff */
[----:B---3--:R-:W-:Y:S05]  /*7fa0*/  @!P0 NANOSLEEP.SYNCS 0x989680 ;  /* 0x009896800000895d */ /* 0x008fea0003900000 */
[----:B------:R-:W3:Y:S02]  /*7fb0*/  @!P0 SYNCS.PHASECHK.TRANS64 P0, [R0+URZ], R3 ;  /* 0x00000003000085a7 */ /* 0x000ee400080010ff */
[----:B---3--:R-:W-:Y:S05]  /*7fc0*/  @!P0 BRA `(.L_x_136) ;  /* 0xfffffffc00f08947 */ /* 0x008fea000383ffff */
[----:B------:R-:W-:Y:S05]  /*7fd0*/  BRA `(.L_x_137) ;  /* 0xffffffa8006c7947 */ /* 0x000fea000383ffff */
.L_x_44:
[----:B------:R-:W-:-:S07]  /*7fe0*/  MOV R0, UR5 ;  /* 0x0000000500007c02 */ /* 0x000fce0008000f00 */
.L_x_138:
[----:B-1----:R1:W3:Y:S02]  /*7ff0*/  SYNCS.PHASECHK.TRANS64.TRYWAIT P0, [R0+URZ], R3 ;  /* 0x00000003000075a7 */ /* 0x0022e400080011ff */
[----:B---3--:R-:W-:Y:S05]  /*8000*/  @!P0 NANOSLEEP.SYNCS 0x989680 ;  /* 0x009896800000895d */ /* 0x008fea0003900000 */
[----:B------:R-:W3:Y:S02]  /*8010*/  @!P0 SYNCS.PHASECHK.TRANS64 P0, [R0+URZ], R3 ;  /* 0x00000003000085a7 */ /* 0x000ee400080010ff */
[----:B---3--:R-:W-:Y:S05]  /*8020*/  @!P0 BRA `(.L_x_138) ;  /* 0xfffffffc00f08947 */ /* 0x008fea000383ffff */
[----:B------:R-:W-:Y:S05]  /*8030*/  BRA `(.L_x_139) ;  /* 0xffffffa800787947 */ /* 0x000fea000383ffff */
.L_x_47:
[----:B-1----:R1:W2:Y:S02]  /*8040*/  SYNCS.PHASECHK.TRANS64.TRYWAIT P0, [R2+URZ+0xd0], R5 ;  /* 0x0000d005020075a7 */ /* 0x0022a400080011ff */
[----:B--2---:R-:W-:Y:S05]  /*8050*/  @!P0 NANOSLEEP.SYNCS 0x989680 ;  /* 0x009896800000895d */ /* 0x004fea0003900000 */
[----:B------:R-:W2:Y:S02]  /*8060*/  @!P0 SYNCS.PHASECHK.TRANS64 P0, [R2+URZ+0xd0], R5 ;  /* 0x0000d005020085a7 */ /* 0x000ea400080010ff */
[----:B--2---:R-:W-:Y:S05]  /*8070*/  @!P0 BRA `(.L_x_47) ;  /* 0xfffffffc00f08947 */ /* 0x004fea000383ffff */
[----:B------:R-:W-:Y:S05]  /*8080*/  BRA `(.L_x_140) ;  /* 0xffffffa800dc7947 */ /* 0x000fea000383ffff */
.L_x_48:
[----:B------:R-:W-:-:S07]  /*8090*/  MOV R2, UR4 ;  /* 0x0000000400027c02 */ /* 0x000fce0008000f00 */
.L_x_141:
[----:B-1----:R1:W2:Y:S02]  /*80a0*/  SYNCS.PHASECHK.TRANS64.TRYWAIT P0, [R2+URZ+0x80], R5 ;  /* 0x00008005020075a7 */ /* 0x0022a400080011ff */
[----:B--2---:R-:W-:Y:S05]  /*80b0*/  @!P0 NANOSLEEP.SYNCS 0x989680 ;  /* 0x009896800000895d */ /* 0x004fea0003900000 */
[----:B------:R-:W2:Y:S02]  /*80c0*/  @!P0 SYNCS.PHASECHK.TRANS64 P0, [R2+URZ+0x80], R5 ;  /* 0x00008005020085a7 */ /* 0x000ea400080010ff */
[----:B--2---:R-:W-:Y:S05]  /*80d0*/  @!P0 BRA `(.L_x_141) ;  /* 0xfffffffc00f08947 */ /* 0x004fea000383ffff */
[----:B------:R-:W-:Y:S05]  /*80e0*/  BRA `(.L_x_142) ;  /* 0xffffffa800ec7947 */ /* 0x000fea000383ffff */
.L_x_49:
[----:B-1----:R1:W2:Y:S02]  /*80f0*/  SYNCS.PHASECHK.TRANS64.TRYWAIT P1, [R2+URZ+0x70], R5 ;  /* 0x00007005020075a7 */ /* 0x0022a400080211ff */
[----:B--2---:R-:W-:Y:S05]  /*8100*/  @!P1 NANOSLEEP.SYNCS 0x989680 ;  /* 0x009896800000995d */ /* 0x004fea0003900000 */
[----:B------:R-:W2:Y:S02]  /*8110*/  @!P1 SYNCS.PHASECHK.TRANS64 P1, [R2+URZ+0x70], R5 ;  /* 0x00007005020095a7 */ /* 0x000ea400080210ff */
[----:B--2---:R-:W-:Y:S05]  /*8120*/  @!P1 BRA `(.L_x_49) ;  /* 0xfffffffc00f09947 */ /* 0x004fea000383ffff */
[----:B------:R-:W-:Y:S05]  /*8130*/  BRA `(.L_x_143) ;  /* 0xffffffac001c7947 */ /* 0x000fea000383ffff */
.L_x_52:
[----:B------:R-:W-:-:S07]  /*8140*/  MOV R0, UR4 ;  /* 0x0000000400007c02 */ /* 0x000fce0008000f00 */
.L_x_144:
[----:B-1----:R1:W2:Y:S02]  /*8150*/  SYNCS.PHASECHK.TRANS64.TRYWAIT P0, [R0+URZ+0x80], R3 ;  /* 0x00008003000075a7 */ /* 0x0022a400080011ff */
[----:B--2---:R-:W-:Y:S05]  /*8160*/  @!P0 NANOSLEEP.SYNCS 0x989680 ;  /* 0x009896800000895d */ /* 0x004fea0003900000 */
[----:B------:R-:W2:Y:S02]  /*8170*/  @!P0 SYNCS.PHASECHK.TRANS64 P0, [R0+URZ+0x80], R3 ;  /* 0x00008003000085a7 */ /* 0x000ea400080010ff */
[----:B--2---:R-:W-:Y:S05]  /*8180*/  @!P0 BRA `(.L_x_144) ;  /* 0xfffffffc00f08947 */ /* 0x004fea000383ffff */
[----:B------:R-:W-:Y:S05]  /*8190*/  BRA `(.L_x_51) ;  /* 0xffffffac00707947 */ /* 0x000fea000383ffff */
.L_x_61:
[----:B-1----:R-:W-:-:S04]  /*81a0*/  MOV R0, UR5 ;  /* 0x0000000500007c02 */ /* 0x002fc80008000f00 */
[----:B------:R1:W2:Y:S03]  /*81b0*/  SYNCS.PHASECHK.TRANS64.TRYWAIT P0, [R0+URZ+0x8], R7 ;  /* 0x00000807000075a7 */ /* 0x0002a600080011ff */
[----:B--2---:R-:W-:Y:S05]  /*81c0*/  @!P0 NANOSLEEP.SYNCS 0x989680 ;  /* 0x009896800000895d */ /* 0x004fea0003900000 */
[----:B------:R-:W2:Y:S02]  /*81d0*/  @!P0 SYNCS.PHASECHK.TRANS64 P0, [R0+URZ+0x8], R7 ;  /* 0x00000807000085a7 */ /* 0x000ea400080010ff */
[----:B--2---:R-:W-:Y:S05]  /*81e0*/  @!P0 BRA `(.L_x_61) ;  /* 0xfffffffc00ec8947 */ /* 0x004fea000383ffff */
[----:B------:R-:W-:Y:S05]  /*81f0*/  BRA `(.L_x_60) ;  /* 0xffffffb000287947 */ /* 0x000fea000383ffff */
.L_x_63:
[----:B------:R-:W-:Y:S01]  /*8200*/  BSSY B0, `(.L_x_145) ;  /* 0x0000006000007945 */ /* 0x000fe20003800000 */
[----:B------:R-:W-:-:S07]  /*8210*/  MOV R15, 0xffffffff ;  /* 0xffffffff000f7802 */ /* 0x000fce0000000f00 */
[----:B-1---5:R-:W-:Y:S05]  /*8220*/  WARPSYNC.COLLECTIVE R15, `(.L_x_146) ;  /* 0x000000000f0c7348 */ /* 0x022fea0003c00000 */
[----:B------:R-:W-:Y:S02]  /*8230*/  ELECT P6, UR79, PT ;  /* 0x00000000004f782f */ /* 0x000fe400038c0000 */
[----:B------:R-:W-:Y:S01]  /*8240*/  MOV R14, UR79 ;  /* 0x0000004f000e7c02 */ /* 0x000fe20008000f00 */
[----:B-1---5:R-:W-:Y:S10]  /*8250*/  ENDCOLLECTIVE ;  /* 0x000000000000791b */ /* 0x022ff40003800000 */
.L_x_146:
[----:B------:R-:W-:Y:S05]  /*8260*/  BSYNC B0 ;  /* 0x0000000000007941 */ /* 0x000fea0003800000 */
.L_x_145:
[----:B------:R-:W-:Y:S01]  /*8270*/  PLOP3.LUT P0, PT, P6, PT, PT, 0x80, 0x8 ;  /* 0x000000000008781c */ /* 0x000fe2000370f070 */
[----:B------:R-:W-:-:S12]  /*8280*/  BRA `(.L_x_147) ;  /* 0xffffffb000547947 */ /* 0x000fd8000383ffff */
.L_x_65:
[----:B-1----:R-:W-:-:S04]  /*8290*/  MOV R0, UR5 ;  /* 0x0000000500007c02 */ /* 0x002fc80008000f00 */
[----:B------:R1:W2:Y:S03]  /*82a0*/  SYNCS.PHASECHK.TRANS64.TRYWAIT P0, [R0+URZ+0x8], R5 ;  /* 0x00000805000075a7 */ /* 0x0002a600080011ff */
[----:B--2---:R-:W-:Y:S05]  /*82b0*/  @!P0 NANOSLEEP.SYNCS 0x989680 ;  /* 0x009896800000895d */ /* 0x004fea0003900000 */
[----:B------:R-:W2:Y:S02]  /*82c0*/  @!P0 SYNCS.PHASECHK.TRANS64 P0, [R0+URZ+0x8], R5 ;  /* 0x00000805000085a7 */ /* 0x000ea400080010ff */
[----:B--2---:R-:W-:Y:S05]  /*82d0*/  @!P0 BRA `(.L_x_65) ;  /* 0xfffffffc00ec8947 */ /* 0x004fea000383ffff */
[----:B------:R-:W-:Y:S05]  /*82e0*/  BRA `(.L_x_64) ;  /* 0xffffffb000587947 */ /* 0x000fea000383ffff */
.L_x_66:
[----:B-1----:R1:W2:Y:S02]  /*82f0*/  SYNCS.PHASECHK.TRANS64.TRYWAIT P0, [R0+URZ+0x70], R5 ;  /* 0x00007005000075a7 */ /* 0x0022a400080011ff */
[----:B--2---:R-:W-:Y:S05]  /*8300*/  @!P0 NANOSLEEP.SYNCS 0x989680 ;  /* 0x009896800000895d */ /* 0x004fea0003900000 */
[----:B------:R-:W2:Y:S02]  /*8310*/  @!P0 SYNCS.PHASECHK.TRANS64 P0, [R0+URZ+0x70], R5 ;  /* 0x00007005000085a7 */ /* 0x000ea400080010ff */
[----:B--2---:R-:W-:Y:S05]  /*8320*/  @!P0 BRA `(.L_x_66) ;  /* 0xfffffffc00f08947 */ /* 0x004fea000383ffff */
[----:B------:R-:W-:Y:S05]  /*8330*/  BRA `(.L_x_148) ;  /* 0xffffffb400447947 */ /* 0x000fea000383ffff */
.L_x_68:
[----:B------:R-:W-:-:S07]  /*8340*/  MOV R0, UR31 ;  /* 0x0000001f00007c02 */ /* 0x000fce0008000f00 */
.L_x_149:
[----:B-1----:R1:W2:Y:S02]  /*8350*/  SYNCS.PHASECHK.TRANS64.TRYWAIT P0, [R0+URZ+0xb0], R5 ;  /* 0x0000b005000075a7 */ /* 0x0022a400080011ff */
[----:B--2---:R-:W-:Y:S05]  /*8360*/  @!P0 NANOSLEEP.SYNCS 0x989680 ;  /* 0x009896800000895d */ /* 0x004fea0003900000 */
[----:B------:R-:W2:Y:S02]  /*8370*/  @!P0 SYNCS.PHASECHK.TRANS64 P0, [R0+URZ+0xb0], R5 ;  /* 0x0000b005000085a7 */ /* 0x000ea400080010ff */
[----:B--2---:R-:W-:Y:S05]  /*8380*/  @!P0 BRA `(.L_x_149) ;  /* 0xfffffffc00f08947 */ /* 0x004fea000383ffff */
[----:B------:R-:W-:Y:S05]  /*8390*/  BRA `(.L_x_150) ;  /* 0xffffffb400907947 */ /* 0x000fea000383ffff */
.L_x_71:
[----:B------:R-:W-:Y:S07]  /*83a0*/  MOV R0, UR5 ;  /* 0x0000000500007c02 */ /* 0x000fee0008000f00 */
.L_x_151:
[----:B-1----:R1:W2:Y:S02]  /*83b0*/  SYNCS.PHASECHK.TRANS64.TRYWAIT P0, [R0+URZ], R5 ;  /* 0x00000005000075a7 */ /* 0x0022a400080011ff */
[----:B--2---:R-:W-:Y:S05]  /*83c0*/  @!P0 NANOSLEEP.SYNCS 0x989680 ;  /* 0x009896800000895d */ /* 0x004fea0003900000 */
[----:B------:R-:W2:Y:S02]  /*83d0*/  @!P0 SYNCS.PHASECHK.TRANS64 P0, [R0+URZ], R5 ;  /* 0x00000005000085a7 */ /* 0x000ea400080010ff */
[----:B--2---:R-:W-:Y:S05]  /*83e0*/  @!P0 BRA `(.L_x_151) ;  /* 0xfffffffc00f08947 */ /* 0x004fea000383ffff */
[----:B------:R-:W-:Y:S05]  /*83f0*/  BRA `(.L_x_70) ;  /* 0xffffffb400a47947 */ /* 0x000fea000383ffff */
.L_x_75:
[----:B-1----:R-:W-:-:S07]  /*8400*/  MOV R0, UR4 ;  /* 0x0000000400007c02 */ /* 0x002fce0008000f00 */
.L_x_152:
[----:B-1----:R1:W2:Y:S02]  /*8410*/  SYNCS.PHASECHK.TRANS64.TRYWAIT P0, [R0+URZ], R3 ;  /* 0x00000003000075a7 */ /* 0x0022a400080011ff */
[----:B--2---:R-:W-:Y:S05]  /*8420*/  @!P0 NANOSLEEP.SYNCS 0x989680 ;  /* 0x009896800000895d */ /* 0x004fea0003900000 */
[----:B------:R-:W2:Y:S02]  /*8430*/  @!P0 SYNCS.PHASECHK.TRANS64 P0, [R0+URZ], R3 ;  /* 0x00000003000085a7 */ /* 0x000ea400080010ff */
[----:B--2---:R-:W-:Y:S05]  /*8440*/  @!P0 BRA `(.L_x_152) ;  /* 0xfffffffc00f08947 */ /* 0x004fea000383ffff */
[----:B------:R-:W-:Y:S05]  /*8450*/  BRA `(.L_x_153) ;  /* 0xffffffb800987947 */ /* 0x000fea000383ffff */
.L_x_76:
[----:B------:R-:W-:-:S07]  /*8460*/  MOV R0, UR5 ;  /* 0x0000000500007c02 */ /* 0x000fce0008000f00 */
.L_x_154:
[----:B-1----:R1:W2:Y:S02]  /*8470*/  SYNCS.PHASECHK.TRANS64.TRYWAIT P0, [R0+URZ], R3 ;  /* 0x00000003000075a7 */ /* 0x0022a400080011ff */
[----:B--2---:R-:W-:Y:S05]  /*8480*/  @!P0 NANOSLEEP.SYNCS 0x989680 ;  /* 0x009896800000895d */ /* 0x004fea0003900000 */
[----:B------:R-:W2:Y:S02]  /*8490*/  @!P0 SYNCS.PHASECHK.TRANS64 P0, [R0+URZ], R3 ;  /* 0x00000003000085a7 */ /* 0x000ea400080010ff */
[----:B--2---:R-:W-:Y:S05]  /*84a0*/  @!P0 BRA `(.L_x_154) ;  /* 0xfffffffc00f08947 */ /* 0x004fea000383ffff */
[----:B------:R-:W-:Y:S05]  /*84b0*/  BRA `(.L_x_155) ;  /* 0xffffffb800a47947 */ /* 0x000fea000383ffff */
.L_x_77:
[----:B------:R-:W-:-:S07]  /*84c0*/  MOV R0, UR5 ;  /* 0x0000000500007c02 */ /* 0x000fce0008000f00 */
.L_x_156:
[----:B-1----:R1:W2:Y:S02]  /*84d0*/  SYNCS.PHASECHK.TRANS64.TRYWAIT P0, [R0+URZ], R3 ;  /* 0x00000003000075a7 */ /* 0x0022a400080011ff */
[----:B--2---:R-:W-:Y:S05]  /*84e0*/  @!P0 NANOSLEEP.SYNCS 0x989680 ;  /* 0x009896800000895d */ /* 0x004fea0003900000 */
[----:B------:R-:W2:Y:S02]  /*84f0*/  @!P0 SYNCS.PHASECHK.TRANS64 P0, [R0+URZ], R3 ;  /* 0x00000003000085a7 */ /* 0x000ea400080010ff */
[----:B--2---:R-:W-:Y:S05]  /*8500*/  @!P0 BRA `(.L_x_156) ;  /* 0xfffffffc00f08947 */ /* 0x004fea000383ffff */
[----:B------:R-:W-:Y:S05]  /*8510*/  BRA `(.L_x_157) ;  /* 0xffffffb800b07947 */ /* 0x000fea000383ffff */
.L_x_80:
[----:B------:R-:W-:-:S07]  /*8520*/  MOV R0, UR26 ;  /* 0x0000001a00007c02 */ /* 0x000fce0008000f00 */
.L_x_158:
[----:B-1----:R1:W2:Y:S02]  /*8530*/  SYNCS.PHASECHK.TRANS64.TRYWAIT P1, [R0+URZ+0xf0], R3 ;  /* 0x0000f003000075a7 */ /* 0x0022a400080211ff */
[----:B--2---:R-:W-:Y:S05]  /*8540*/  @!P1 NANOSLEEP.SYNCS 0x989680 ;  /* 0x009896800000995d */ /* 0x004fea0003900000 */
[----:B------:R-:W2:Y:S02]  /*8550*/  @!P1 SYNCS.PHASECHK.TRANS64 P1, [R0+URZ+0xf0], R3 ;  /* 0x0000f003000095a7 */ /* 0x000ea400080210ff */
[----:B--2---:R-:W-:Y:S05]  /*8560*/  @!P1 BRA `(.L_x_158) ;  /* 0xfffffffc00f09947 */ /* 0x004fea000383ffff */
[----:B------:R-:W-:Y:S05]  /*8570*/  BRA `(.L_x_159) ;  /* 0xffffffb800fc7947 */ /* 0x000fea000383ffff */
.L_x_85:
[----:B--2---:R2:W4:Y:S02]  /*8580*/  SYNCS.PHASECHK.TRANS64.TRYWAIT P0, [R12+URZ+0x70], R9 ;  /* 0x000070090c0075a7 */ /* 0x00452400080011ff */
[----:B----4-:R-:W-:Y:S05]  /*8590*/  @!P0 NANOSLEEP.SYNCS 0x989680 ;  /* 0x009896800000895d */ /* 0x010fea0003900000 */
[----:B------:R-:W4:Y:S02]  /*85a0*/  @!P0 SYNCS.PHASECHK.TRANS64 P0, [R12+URZ+0x70], R9 ;  /* 0x000070090c0085a7 */ /* 0x000f2400080010ff */
[----:B----4-:R-:W-:Y:S05]  /*85b0*/  @!P0 BRA `(.L_x_85) ;  /* 0xfffffffc00f08947 */ /* 0x010fea000383ffff */
[----:B------:R-:W-:Y:S05]  /*85c0*/  BRA `(.L_x_160) ;  /* 0xffffffc000187947 */ /* 0x000fea000383ffff */
.L_x_88:
[----:B------:R-:W-:Y:S07]  /*85d0*/  MOV R0, UR29 ;  /* 0x0000001d00007c02 */ /* 0x000fee0008000f00 */
.L_x_161:
[----:B--2---:R2:W3:Y:S02]  /*85e0*/  SYNCS.PHASECHK.TRANS64.TRYWAIT P2, [R0+URZ+0x68], R9 ;  /* 0x00006809000075a7 */ /* 0x0044e400080411ff */
[----:B---3--:R-:W-:Y:S05]  /*85f0*/  @!P2 NANOSLEEP.SYNCS 0x989680 ;  /* 0x009896800000a95d */ /* 0x008fea0003900000 */
[----:B------:R-:W3:Y:S02]  /*8600*/  @!P2 SYNCS.PHASECHK.TRANS64 P2, [R0+URZ+0x68], R9 ;  /* 0x000068090000a5a7 */ /* 0x000ee400080410ff */
[----:B---3--:R-:W-:Y:S05]  /*8610*/  @!P2 BRA `(.L_x_161) ;  /* 0xfffffffc00f0a947 */ /* 0x008fea000383ffff */
[----:B------:R-:W-:Y:S05]  /*8620*/  BRA `(.L_x_87) ;  /* 0xffffffc4007c7947 */ /* 0x000fea000383ffff */
.L_x_91:
[----:B------:R-:W-:Y:S07]  /*8630*/  MOV R0, UR4 ;  /* 0x0000000400007c02 */ /* 0x000fee0008000f00 */
.L_x_162:
[----:B--2---:R2:W3:Y:S02]  /*8640*/  SYNCS.PHASECHK.TRANS64.TRYWAIT P0, [R0+URZ+0x48], R9 ;  /* 0x00004809000075a7 */ /* 0x0044e400080011ff */
[----:B---3--:R-:W-:Y:S05]  /*8650*/  @!P0 NANOSLEEP.SYNCS 0x989680 ;  /* 0x009896800000895d */ /* 0x008fea0003900000 */
[----:B------:R-:W3:Y:S02]  /*8660*/  @!P0 SYNCS.PHASECHK.TRANS64 P0, [R0+URZ+0x48], R9 ;  /* 0x00004809000085a7 */ /* 0x000ee400080010ff */
[----:B---3--:R-:W-:Y:S05]  /*8670*/  @!P0 BRA `(.L_x_162) ;  /* 0xfffffffc00f08947 */ /* 0x008fea000383ffff */
[----:B------:R-:W-:Y:S05]  /*8680*/  BRA `(.L_x_163) ;  /* 0xffffffc400dc7947 */ /* 0x000fea000383ffff */
.L_x_92:
[----:B------:R-:W-:Y:S07]  /*8690*/  MOV R9, UR5 ;  /* 0x0000000500097c02 */ /* 0x000fee0008000f00 */
.L_x_164:
[----:B--2---:R2:W3:Y:S02]  /*86a0*/  SYNCS.PHASECHK.TRANS64.TRYWAIT P0, [R9+URZ+0x48], R6 ;  /* 0x00004806090075a7 */ /* 0x0044e400080011ff */
[----:B---3--:R-:W-:Y:S05]  /*86b0*/  @!P0 NANOSLEEP.SYNCS 0x989680 ;  /* 0x009896800000895d */ /* 0x008fea0003900000 */
[----:B------:R-:W3:Y:S02]  /*86c0*/  @!P0 SYNCS.PHASECHK.TRANS64 P0, [R9+URZ+0x48], R6 ;  /* 0x00004806090085a7 */ /* 0x000ee400080010ff */
[----:B---3--:R-:W-:Y:S05]  /*86d0*/  @!P0 BRA `(.L_x_164) ;  /* 0xfffffffc00f08947 */ /* 0x008fea000383ffff */
[----:B------:R-:W-:Y:S05]  /*86e0*/  BRA `(.L_x_165) ;  /* 0xffffffc800587947 */ /* 0x000fea000383ffff */
.L_x_94:
[----:B------:R-:W-:-:S07]  /*86f0*/  MOV R0, UR4 ;  /* 0x0000000400007c02 */ /* 0x000fce0008000f00 */
.L_x_166:
[----:B--2---:R2:W3:Y:S02]  /*8700*/  SYNCS.PHASECHK.TRANS64.TRYWAIT P0, [R0+URZ], R3 ;  /* 0x00000003000075a7 */ /* 0x0044e400080011ff */
[----:B---3--:R-:W-:Y:S05]  /*8710*/  @!P0 NANOSLEEP.SYNCS 0x989680 ;  /* 0x009896800000895d */ /* 0x008fea0003900000 */
[----:B------:R-:W3:Y:S02]  /*8720*/  @!P0 SYNCS.PHASECHK.TRANS64 P0, [R0+URZ], R3 ;  /* 0x00000003000085a7 */ /* 0x000ee400080010ff */
[----:B---3--:R-:W-:Y:S05]  /*8730*/  @!P0 BRA `(.L_x_166) ;  /* 0xfffffffc00f08947 */ /* 0x008fea000383ffff */
[----:B------:R-:W-:Y:S05]  /*8740*/  BRA `(.L_x_167) ;  /* 0xffffffcc00087947 */ /* 0x000fea000383ffff */
.L_x_95:
[----:B------:R-:W-:-:S07]  /*8750*/  MOV R0, UR5 ;  /* 0x0000000500007c02 */ /* 0x000fce0008000f00 */
.L_x_168:
[----:B--2---:R2:W3:Y:S02]  /*8760*/  SYNCS.PHASECHK.TRANS64.TRYWAIT P0, [R0+URZ], R3 ;  /* 0x00000003000075a7 */ /* 0x0044e400080011ff */
[----:B---3--:R-:W-:Y:S05]  /*8770*/  @!P0 NANOSLEEP.SYNCS 0x989680 ;  /* 0x009896800000895d */ /* 0x008fea0003900000 */
[----:B------:R-:W3:Y:S02]  /*8780*/  @!P0 SYNCS.PHASECHK.TRANS64 P0, [R0+URZ], R3 ;  /* 0x00000003000085a7 */ /* 0x000ee400080010ff */
[----:B---3--:R-:W-:Y:S05]  /*8790*/  @!P0 BRA `(.L_x_168) ;  /* 0xfffffffc00f08947 */ /* 0x008fea000383ffff */
[----:B------:R-:W-:Y:S05]  /*87a0*/  BRA `(.L_x_169) ;  /* 0xffffffcc00147947 */ /* 0x000fea000383ffff */
.L_x_97:
[----:B-1----:R1:W2:Y:S02]  /*87b0*/  SYNCS.PHASECHK.TRANS64.TRYWAIT P0, [R3+URZ+0x70], R0 ;  /* 0x00007000030075a7 */ /* 0x0022a400080011ff */
[----:B--2---:R-:W-:Y:S05]  /*87c0*/  @!P0 NANOSLEEP.SYNCS 0x989680 ;  /* 0x009896800000895d */ /* 0x004fea0003900000 */
[----:B------:R-:W2:Y:S02]  /*87d0*/  @!P0 SYNCS.PHASECHK.TRANS64 P0, [R3+URZ+0x70], R0 ;  /* 0x00007000030085a7 */ /* 0x000ea400080010ff */
[----:B--2---:R-:W-:Y:S05]  /*87e0*/  @!P0 BRA `(.L_x_97) ;  /* 0xfffffffc00f08947 */ /* 0x004fea000383ffff */
[----:B------:R-:W-:Y:S05]  /*87f0*/  BRA `(.L_x_170) ;  /* 0xffffffd000107947 */ /* 0x000fea000383ffff */
.L_x_107:
[----:B-1----:R1:W2:Y:S02]  /*8800*/  SYNCS.PHASECHK.TRANS64.TRYWAIT P1, [R0+URZ+0x30], R5 ;  /* 0x00003005000075a7 */ /* 0x0022a400080211ff */
[----:B--2---:R-:W-:Y:S05]  /*8810*/  @!P1 NANOSLEEP.SYNCS 0x989680 ;  /* 0x009896800000995d */ /* 0x004fea0003900000 */
[----:B------:R-:W2:Y:S02]  /*8820*/  @!P1 SYNCS.PHASECHK.TRANS64 P1, [R0+URZ+0x30], R5 ;  /* 0x00003005000095a7 */ /* 0x000ea400080210ff */
[----:B--2---:R-:W-:Y:S05]  /*8830*/  @!P1 BRA `(.L_x_107) ;  /* 0xfffffffc00f09947 */ /* 0x004fea000383ffff */
[----:B------:R-:W-:Y:S05]  /*8840*/  BRA `(.L_x_106) ;  /* 0xffffffdc00a87947 */ /* 0x000fea000383ffff */
.L_x_109:
[----:B-1----:R1:W4:Y:S02]  /*8850*/  SYNCS.PHASECHK.TRANS64.TRYWAIT P0, [R72+URZ+0x90], R3 ;  /* 0x00009003480075a7 */ /* 0x00232400080011ff */
[----:B----4-:R-:W-:Y:S05]  /*8860*/  @!P0 NANOSLEEP.SYNCS 0x989680 ;  /* 0x009896800000895d */ /* 0x010fea0003900000 */
[----:B------:R-:W4:Y:S02]  /*8870*/  @!P0 SYNCS.PHASECHK.TRANS64 P0, [R72+URZ+0x90], R3 ;  /* 0x00009003480085a7 */ /* 0x000f2400080010ff */
[----:B----4-:R-:W-:Y:S05]  /*8880*/  @!P0 BRA `(.L_x_109) ;  /* 0xfffffffc00f08947 */ /* 0x010fea000383ffff */
[----:B------:R-:W-:Y:S05]  /*8890*/  BRA `(.L_x_108) ;  /* 0xffffffdc00e07947 */ /* 0x000fea000383ffff */
.L_x_120:
[----:B-1----:R1:W3:Y:S02]  /*88a0*/  SYNCS.PHASECHK.TRANS64.TRYWAIT P0, [R3+URZ+0x30], R4 ;  /* 0x00003004030075a7 */ /* 0x0022e400080011ff */
[----:B---3--:R-:W-:Y:S05]  /*88b0*/  @!P0 NANOSLEEP.SYNCS 0x989680 ;  /* 0x009896800000895d */ /* 0x008fea0003900000 */
[----:B------:R-:W3:Y:S02]  /*88c0*/  @!P0 SYNCS.PHASECHK.TRANS64 P0, [R3+URZ+0x30], R4 ;  /* 0x00003004030085a7 */ /* 0x000ee400080010ff */
[----:B---3--:R-:W-:Y:S05]  /*88d0*/  @!P0 BRA `(.L_x_120) ;  /* 0xfffffffc00f08947 */ /* 0x008fea000383ffff */
[----:B------:R-:W-:Y:S05]  /*88e0*/  BRA `(.L_x_119) ;  /* 0xffffffe800247947 */ /* 0x000fea000383ffff */
        .weak           $__internal_0_$__cuda_sm10x_tcgen05_guardrail_trap_col_being_dealloced_not_returned_by_alloc
        .type           $__internal_0_$__cuda_sm10x_tcgen05_guardrail_trap_col_being_dealloced_not_returned_by_alloc,@function
        .size           $__internal_0_$__cuda_sm10x_tcgen05_guardrail_trap_col_being_dealloced_not_returned_by_alloc,($__internal_1_$__cuda_sm10x_tcgen05_guardrail_trap_phase_invalid_during_alloc - $__internal_0_$__cuda_sm10x_tcgen05_guardrail_trap_col_being_dealloced_not_returned_by_alloc)
$__internal_0_$__cuda_sm10x_tcgen05_guardrail_trap_col_being_dealloced_not_returned_by_alloc:
[----:B------:R-:W-:Y:S05]  /*88f0*/  BPT.TRAP 0x1 ;  /* 0x000000040000795c */ /* 0x000fea0000300000 */
[----:B------:R-:W-:-:S04]  /*8900*/  HFMA2 R3, -RZ, RZ, 0, 0 ;  /* 0x00000000ff037431 */ /* 0x000fc800000001ff */
[----:B------:R-:W-:Y:S05]  /*8910*/  RET.REL.NODEC R2 `(_ZN7cutlass13device_kernelINS_4gemm6kernel13GemmUniversalIN4cute5tupleIJiiiiEEENS1_10collective13CollectiveMmaINS1_35MainloopSm100TmaUmmaWarpSpecializedILi3ELi2ELi4ENS5_IJNS4_1CILi2EEESB_NSA_ILi1EEEEEEEENS5_IJNSA_ILi128EEENSA_ILi64EEENSA_ILi32EEEEEENS_10tfloat32_tENS5_IJlSC_lEEESJ_SK_NS4_8TiledMMAINS4_8MMA_AtomIJNS4_23SM100_MMA_TF32_2x1SM_SSISJ_SJ_fLi128ELi64ELNS4_4UMMA5MajorE0ELSP_0ELNSO_7ScaleInE0ELSQ_0EEEEEENS4_6LayoutINS5_IJSC_SC_SC_EEENS5_IJNSA_ILi0EEESV_SV_EEEEENS5_IJNS4_10UnderscoreESY_SY_EEEEENS4_28SM100_TMA_2SM_LOAD_MULTICASTENS4_14ComposedLayoutINS4_7SwizzleILi3ELi4ELi3EEENS4_18smem_ptr_flag_bitsILi32EEENST_INS5_IJNSA_ILi8EEESH_EEENS5_IJSH_SC_EEEEEEEvNS4_8identityENS4_18SM100_TMA_2SM_LOADES1B_vS1C_EENS_8epilogue10collective18CollectiveEpilogueINS1F_23Sm100TmaWarpSpecializedILi3ELi2ELi16ELb1ELb0EEEJNS5_IJSG_SG_SH_EEENS5_IJNST_ISG_SC_EENST_INS5_IJNSA_ILi16EEESB_EEENS5_IJSC_SH_EEEEEEEESJ_SK_SJ_SK_NS1F_6fusion15FusionCallbacksIS1J_NS1R_17LinearCombinationISJ_fSJ_fLNS_15FloatRoundStyleE2EEES1K_S1Q_JEEENS4_5SM1004TMEM4LOAD26SM100_TMEM_LOAD_32dp32b16xENS4_13SM90_TMA_LOADENS12_INS13_ILi2ELi4ELi3EEES16_NST_INS5_IJS17_S1M_EEENS5_IJS1M_SC_EEEEEEENS4_39AutoVectorizingCopyWithAssumedAlignmentILi128EEENS4_14SM90_TMA_STOREES26_S28_S28_EEEvvEEEEvNT_6ParamsE) ;  /* 0xffffff7402b87950 */ /* 0x000fea0003c3ffff */
        .weak           $__internal_1_$__cuda_sm10x_tcgen05_guardrail_trap_phase_invalid_during_alloc
        .type           $__internal_1_$__cuda_sm10x_tcgen05_guardrail_trap_phase_invalid_during_alloc,@function
        .size           $__internal_1_$__cuda_sm10x_tcgen05_guardrail_trap_phase_invalid_during_alloc,($__internal_2_$__cuda_sm10x_tcgen05_guardrail_trap_unallocated_columns_being_dealloced - $__internal_1_$__cuda_sm10x_tcgen05_guardrail_trap_phase_invalid_during_alloc)
$__internal_1_$__cuda_sm10x_tcgen05_guardrail_trap_phase_invalid_during_alloc:
[----:B------:R-:W-:Y:S05]  /*8920*/  BPT.TRAP 0x1 ;  /* 0x000000040000795c */ /* 0x000fea0000300000 */
[----:B------:R-:W-:-:S04]  /*8930*/  MOV R5, 0x0 ;  /* 0x0000000000057802 */ /* 0x000fc80000000f00 */
[----:B------:R-:W-:Y:S05]  /*8940*/  RET.REL.NODEC R4 `(_ZN7cutlass13device_kernelINS_4gemm6kernel13GemmUniversalIN4cute5tupleIJiiiiEEENS1_10collective13CollectiveMmaINS1_35MainloopSm100TmaUmmaWarpSpecializedILi3ELi2ELi4ENS5_IJNS4_1CILi2EEESB_NSA_ILi1EEEEEEEENS5_IJNSA_ILi128EEENSA_ILi64EEENSA_ILi32EEEEEENS_10tfloat32_tENS5_IJlSC_lEEESJ_SK_NS4_8TiledMMAINS4_8MMA_AtomIJNS4_23SM100_MMA_TF32_2x1SM_SSISJ_SJ_fLi128ELi64ELNS4_4UMMA5MajorE0ELSP_0ELNSO_7ScaleInE0ELSQ_0EEEEEENS4_6LayoutINS5_IJSC_SC_SC_EEENS5_IJNSA_ILi0EEESV_SV_EEEEENS5_IJNS4_10UnderscoreESY_SY_EEEEENS4_28SM100_TMA_2SM_LOAD_MULTICASTENS4_14ComposedLayoutINS4_7SwizzleILi3ELi4ELi3EEENS4_18smem_ptr_flag_bitsILi32EEENST_INS5_IJNSA_ILi8EEESH_EEENS5_IJSH_SC_EEEEEEEvNS4_8identityENS4_18SM100_TMA_2SM_LOADES1B_vS1C_EENS_8epilogue10collective18CollectiveEpilogueINS1F_23Sm100TmaWarpSpecializedILi3ELi2ELi16ELb1ELb0EEEJNS5_IJSG_SG_SH_EEENS5_IJNST_ISG_SC_EENST_INS5_IJNSA_ILi16EEESB_EEENS5_IJSC_SH_EEEEEEEESJ_SK_SJ_SK_NS1F_6fusion15FusionCallbacksIS1J_NS1R_17LinearCombinationISJ_fSJ_fLNS_15FloatRoundStyleE2EEES1K_S1Q_JEEENS4_5SM1004TMEM4LOAD26SM100_TMEM_LOAD_32dp32b16xENS4_13SM90_TMA_LOADENS12_INS13_ILi2ELi4ELi3EEES16_NST_INS5_IJS17_S1M_EEENS5_IJS1M_SC_EEEEEEENS4_39AutoVectorizingCopyWithAssumedAlignmentILi128EEENS4_14SM90_TMA_STOREES26_S28_S28_EEEvvEEEEvNT_6ParamsE) ;  /* 0xffffff7404ac7950 */ /* 0x000fea0003c3ffff */
        .weak           $__internal_2_$__cuda_sm10x_tcgen05_guardrail_trap_unallocated_columns_being_dealloced
        .type           $__internal_2_$__cuda_sm10x_tcgen05_guardrail_trap_unallocated_columns_being_dealloced,@function
        .size           $__internal_2_$__cuda_sm10x_tcgen05_guardrail_trap_unallocated_columns_being_dealloced,(.L_x_172 - $__internal_2_$__cuda_sm10x_tcgen05_guardrail_trap_unallocated_columns_being_dealloced)
$__internal_2_$__cuda_sm10x_tcgen05_guardrail_trap_unallocated_columns_being_dealloced:
[----:B------:R-:W-:Y:S05]  /*8950*/  BPT.TRAP 0x1 ;  /* 0x000000040000795c */ /* 0x000fea0000300000 */
[----:B------:R-:W-:-:S04]  /*8960*/  HFMA2 R3, -RZ, RZ, 0, 0 ;  /* 0x00000000ff037431 */ /* 0x000fc800000001ff */
[----:B------:R-:W-:Y:S05]  /*8970*/  RET.REL.NODEC R2 `(_ZN7cutlass13device_kernelINS_4gemm6kernel13GemmUniversalIN4cute5tupleIJiiiiEEENS1_10collective13CollectiveMmaINS1_35MainloopSm100TmaUmmaWarpSpecializedILi3ELi2ELi4ENS5_IJNS4_1CILi2EEESB_NSA_ILi1EEEEEEEENS5_IJNSA_ILi128EEENSA_ILi64EEENSA_ILi32EEEEEENS_10tfloat32_tENS5_IJlSC_lEEESJ_SK_NS4_8TiledMMAINS4_8MMA_AtomIJNS4_23SM100_MMA_TF32_2x1SM_SSISJ_SJ_fLi128ELi64ELNS4_4UMMA5MajorE0ELSP_0ELNSO_7ScaleInE0ELSQ_0EEEEEENS4_6LayoutINS5_IJSC_SC_SC_EEENS5_IJNSA_ILi0EEESV_SV_EEEEENS5_IJNS4_10UnderscoreESY_SY_EEEEENS4_28SM100_TMA_2SM_LOAD_MULTICASTENS4_14ComposedLayoutINS4_7SwizzleILi3ELi4ELi3EEENS4_18smem_ptr_flag_bitsILi32EEENST_INS5_IJNSA_ILi8EEESH_EEENS5_IJSH_SC_EEEEEEEvNS4_8identityENS4_18SM100_TMA_2SM_LOADES1B_vS1C_EENS_8epilogue10collective18CollectiveEpilogueINS1F_23Sm100TmaWarpSpecializedILi3ELi2ELi16ELb1ELb0EEEJNS5_IJSG_SG_SH_EEENS5_IJNST_ISG_SC_EENST_INS5_IJNSA_ILi16EEESB_EEENS5_IJSC_SH_EEEEEEEESJ_SK_SJ_SK_NS1F_6fusion15FusionCallbacksIS1J_NS1R_17LinearCombinationISJ_fSJ_fLNS_15FloatRoundStyleE2EEES1K_S1Q_JEEENS4_5SM1004TMEM4LOAD26SM100_TMEM_LOAD_32dp32b16xENS4_13SM90_TMA_LOADENS12_INS13_ILi2ELi4ELi3EEES16_NST_INS5_IJS17_S1M_EEENS5_IJS1M_SC_EEEEEEENS4_39AutoVectorizingCopyWithAssumedAlignmentILi128EEENS4_14SM90_TMA_STOREES26_S28_S28_EEEvvEEEEvNT_6ParamsE) ;  /* 0xffffff7402a07950 */ /* 0x000fea0003c3ffff */
.L_x_171:
[----:B------:R-:W-:-:S00]  /*8980*/  BRA `(.L_x_171) ;  /* 0xfffffffc00fc7947 */ /* 0x000fc0000383ffff */
[----:B------:R-:W-:-:S00]  /*8990*/  NOP ;  /* 0x0000000000007918 */ /* 0x000fc00000000000 */
        /* <DEDUP_REMOVED lines=14> */
.L_x_172:


//--------------------- .nv.global.init           --------------------------
	.section	.nv.global.init,"aw",@progbits
.nv.global.init:
	.type		$str$27,@object
	.size		$str$27,($str$28 - $str$27)
$str$27:
        /*0000*/ 	.byte	0x28, 0x61, 0x64, 0x64, 0x72, 0x65, 0x73, 0x73, 0x20, 0x26, 0x20, 0x6d, 0x61, 0x73, 0x6b, 0x29
        /*0010*/ 	.byte	0x20, 0x3d, 0x3d, 0x20, 0x30, 0x00
	.type		$str$28,@object
	.size		$str$28,($str$26 - $str$28)
$str$28:
        /*0016*/ 	.byte	0x2f, 0x74, 0x6d, 0x70, 0x2f, 0x63, 0x75, 0x74, 0x6c, 0x61, 0x73, 0x73, 0x5f, 0x73, 0x77, 0x65
        /*0026*/ 	.byte	0x65, 0x70, 0x5f, 0x73, 0x72, 0x63, 0x2f, 0x69, 0x6e, 0x63, 0x6c, 0x75, 0x64, 0x65, 0x2f, 0x63
        /*0036*/ 	.byte	0x75, 0x74, 0x65, 0x2f, 0x70, 0x6f, 0x69, 0x6e, 0x74, 0x65, 0x72, 0x5f, 0x66, 0x6c, 0x61, 0x67
        /*0046*/ 	.byte	0x67, 0x65, 0x64, 0x2e, 0x68, 0x70, 0x70, 0x00
	.type		$str$26,@object
	.size		$str$26,($str$25 - $str$26)
$str$26:
        /*004e*/ 	.byte	0x2f, 0x74, 0x6d, 0x70, 0x2f, 0x63, 0x75, 0x74, 0x6c, 0x61, 0x73, 0x73, 0x5f, 0x73, 0x77, 0x65
        /*005e*/ 	.byte	0x65, 0x70, 0x5f, 0x73, 0x72, 0x63, 0x2f, 0x69, 0x6e, 0x63, 0x6c, 0x75, 0x64, 0x65, 0x2f, 0x63
        /*006e*/ 	.byte	0x75, 0x74, 0x65, 0x2f, 0x61, 0x74, 0x6f, 0x6d, 0x2f, 0x63, 0x6f, 0x70, 0x79, 0x5f, 0x74, 0x72
        /*007e*/ 	.byte	0x61, 0x69, 0x74, 0x73, 0x5f, 0x73, 0x6d, 0x31, 0x30, 0x30, 0x2e, 0x68, 0x70, 0x70, 0x00
	.type		$str$25,@object
	.size		$str$25,(__unnamed_1 - $str$25)
$str$25:
        /*008d*/ 	.byte	0x28, 0x28, 0x75, 0x69, 0x6e, 0x74, 0x33, 0x32, 0x5f, 0x74, 0x28, 0x74, 0x68, 0x72, 0x65, 0x61
        /*009d*/ 	.byte	0x64, 0x49, 0x64, 0x78, 0x2e, 0x78, 0x29, 0x20, 0x2f, 0x20, 0x33, 0x32, 0x29, 0x20, 0x25, 0x20
        /*00ad*/ 	.byte	0x34, 0x29, 0x20, 0x3d, 0x3d, 0x20, 0x28, 0x28, 0x28, 0x74, 0x6d, 0x65, 0x6d, 0x5f, 0x61, 0x64
        /*00bd*/ 	.byte	0x64, 0x72, 0x20, 0x3e, 0x3e, 0x20, 0x31, 0x36, 0x29, 0x20, 0x2f, 0x20, 0x33, 0x32, 0x29, 0x20
        /*00cd*/ 	.byte	0x25, 0x20, 0x34, 0x29, 0x00
	.type		__unnamed_1,@object
	.size		__unnamed_1,(__unnamed_2 - __unnamed_1)
__unnamed_1:
        /*00d2*/ 	.byte	0x61, 0x75, 0x74, 0x6f, 0x20, 0x63, 0x75, 0x74, 0x65, 0x3a, 0x3a, 0x61, 0x73, 0x5f, 0x70, 0x6f
        /* <DEDUP_REMOVED lines=24> */
        /*0262*/ 	.byte	0x43, 0x3c, 0x32, 0x30, 0x34, 0x38, 0x3e, 0x3e, 0x3e, 0x3e, 0x5d, 0x00
	.type		__unnamed_2,@object
	.size		__unnamed_2,(.L_2 - __unnamed_2)
__unnamed_2:
        /* <DEDUP_REMOVED lines=42> */
        /*050e*/ 	.byte	0x3e, 0x5d, 0x00
.L_2:


//--------------------- .nv.shared._ZN7cutlass13device_kernelINS_4gemm6kernel13GemmUniversalIN4cute5tupleIJiiiiEEENS1_10collective13CollectiveMmaINS1_35MainloopSm100TmaUmmaWarpSpecializedILi3ELi2ELi4ENS5_IJNS4_1CILi2EEESB_NSA_ILi1EEEEEEEENS5_IJNSA_ILi128EEENSA_ILi64EEENSA_ILi32EEEEEENS_10tfloat32_tENS5_IJlSC_lEEESJ_SK_NS4_8TiledMMAINS4_8MMA_AtomIJNS4_23SM100_MMA_TF32_2x1SM_SSISJ_SJ_fLi128ELi64ELNS4_4UMMA5MajorE0ELSP_0ELNSO_7ScaleInE0ELSQ_0EEEEEENS4_6LayoutINS5_IJSC_SC_SC_EEENS5_IJNSA_ILi0EEESV_SV_EEEEENS5_IJNS4_10UnderscoreESY_SY_EEEEENS4_28SM100_TMA_2SM_LOAD_MULTICASTENS4_14ComposedLayoutINS4_7SwizzleILi3ELi4ELi3EEENS4_18smem_ptr_flag_bitsILi32EEENST_INS5_IJNSA_ILi8EEESH_EEENS5_IJSH_SC_EEEEEEEvNS4_8identityENS4_18SM100_TMA_2SM_LOADES1B_vS1C_EENS_8epilogue10collective18CollectiveEpilogueINS1F_23Sm100TmaWarpSpecializedILi3ELi2ELi16ELb1ELb0EEEJNS5_IJSG_SG_SH_EEENS5_IJNST_ISG_SC_EENST_INS5_IJNSA_ILi16EEESB_EEENS5_IJSC_SH_EEEEEEEESJ_SK_SJ_SK_NS1F_6fusion15FusionCallbacksIS1J_NS1R_17LinearCombinationISJ_fSJ_fLNS_15FloatRoundStyleE2EEES1K_S1Q_JEEENS4_5SM1004TMEM4LOAD26SM100_TMEM_LOAD_32dp32b16xENS4_13SM90_TMA_LOADENS12_INS13_ILi2ELi4ELi3EEES16_NST_INS5_IJS17_S1M_EEENS5_IJS1M_SC_EEEEEEENS4_39AutoVectorizingCopyWithAssumedAlignmentILi128EEENS4_14SM90_TMA_STOREES26_S28_S28_EEEvvEEEEvNT_6ParamsE --------------------------
	.section	.nv.shared._ZN7cutlass13device_kernelINS_4gemm6kernel13GemmUniversalIN4cute5tupleIJiiiiEEENS1_10collective13CollectiveMmaINS1_35MainloopSm100TmaUmmaWarpSpecializedILi3ELi2ELi4ENS5_IJNS4_1CILi2EEESB_NSA_ILi1EEEEEEEENS5_IJNSA_ILi128EEENSA_ILi64EEENSA_ILi32EEEEEENS_10tfloat32_tENS5_IJlSC_lEEESJ_SK_NS4_8TiledMMAINS4_8MMA_AtomIJNS4_23SM100_MMA_TF32_2x1SM_SSISJ_SJ_fLi128ELi64ELNS4_4UMMA5MajorE0ELSP_0ELNSO_7ScaleInE0ELSQ_0EEEEEENS4_6LayoutINS5_IJSC_SC_SC_EEENS5_IJNSA_ILi0EEESV_SV_EEEEENS5_IJNS4_10UnderscoreESY_SY_EEEEENS4_28SM100_TMA_2SM_LOAD_MULTICASTENS4_14ComposedLayoutINS4_7SwizzleILi3ELi4ELi3EEENS4_18smem_ptr_flag_bitsILi32EEENST_INS5_IJNSA_ILi8EEESH_EEENS5_IJSH_SC_EEEEEEEvNS4_8identityENS4_18SM100_TMA_2SM_LOADES1B_vS1C_EENS_8epilogue10collective18CollectiveEpilogueINS1F_23Sm100TmaWarpSpecializedILi3ELi2ELi16ELb1ELb0EEEJNS5_IJSG_SG_SH_EEENS5_IJNST_ISG_SC_EENST_INS5_IJNSA_ILi16EEESB_EEENS5_IJSC_SH_EEEEEEEESJ_SK_SJ_SK_NS1F_6fusion15FusionCallbacksIS1J_NS1R_17LinearCombinationISJ_fSJ_fLNS_15FloatRoundStyleE2EEES1K_S1Q_JEEENS4_5SM1004TMEM4LOAD26SM100_TMEM_LOAD_32dp32b16xENS4_13SM90_TMA_LOADENS12_INS13_ILi2ELi4ELi3EEES16_NST_INS5_IJS17_S1M_EEENS5_IJS1M_SC_EEEEEEENS4_39AutoVectorizingCopyWithAssumedAlignmentILi128EEENS4_14SM90_TMA_STOREES26_S28_S28_EEEvvEEEEvNT_6ParamsE,"aw",@nobits
	.sectionflags	@""
	.align	16
	.zero		1024


//--------------------- .nv.shared.reserved.0     --------------------------
	.section	.nv.shared.reserved.0,"aw",@nobits
	.weak		__nv_reservedSMEM_offset_0_alias
	.size		__nv_reservedSMEM_offset_0_alias, 0, 64
	.other		__nv_reservedSMEM_offset_0_alias,@"STO_CUDA_RESERVED_SHARED STV_DEFAULT"
__nv_reservedSMEM_offset_0_alias:
	.zero		0
.nv.shared.reserved.0:
	.zero		64
	.weak		__nv_reservedSMEM_tcgen05_partition
	.type		__nv_reservedSMEM_tcgen05_partition,@object
	.size		__nv_reservedSMEM_tcgen05_partition,(.L_0 - __nv_reservedSMEM_tcgen05_partition)
__nv_reservedSMEM_tcgen05_partition:
	.zero		32
.L_0:


//--------------------- .nv.global                --------------------------
	.section	.nv.global,"aw",@nobits
.nv.global:
	.type		_ZN40_INTERNAL_d974cbf3_4_k_cu_4132de1b_103454cute1_E,@object
	.size		_ZN40_INTERNAL_d974cbf3_4_k_cu_4132de1b_103454cute1_E,(_ZN40_INTERNAL_d974cbf3_4_k_cu_4132de1b_103454cuda3std3__45__cpo6cbeginE - _ZN40_INTERNAL_d974cbf3_4_k_cu_4132de1b_103454cute1_E)
_ZN40_INTERNAL_d974cbf3_4_k_cu_4132de1b_103454cute1_E:
	.zero		1
	.type		_ZN40_INTERNAL_d974cbf3_4_k_cu_4132de1b_103454cuda3std3__45__cpo6cbeginE,@object
	.size		_ZN40_INTERNAL_d974cbf3_4_k_cu_4132de1b_103454cuda3std3__45__cpo6cbeginE,(_ZN40_INTERNAL_d974cbf3_4_k_cu_4132de1b_103454cuda3std3__48in_placeE - _ZN40_INTERNAL_d974cbf3_4_k_cu_4132de1b_103454cuda3std3__45__cpo6cbeginE)
_ZN40_INTERNAL_d974cbf3_4_k_cu_4132de1b_103454cuda3std3__45__cpo6cbeginE:
	.zero		1
	.type		_ZN40_INTERNAL_d974cbf3_4_k_cu_4132de1b_103454cuda3std3__48in_placeE,@object
	.size		_ZN40_INTERNAL_d974cbf3_4_k_cu_4132de1b_103454cuda3std3__48in_placeE,(_ZN40_INTERNAL_d974cbf3_4_k_cu_4132de1b_103454cuda3std6ranges3__45__cpo9iter_moveE - _ZN40_INTERNAL_d974cbf3_4_k_cu_4132de1b_103454cuda3std3__48in_placeE)
_ZN40_INTERNAL_d974cbf3_4_k_cu_4132de1b_103454cuda3std3__48in_placeE:
	.zero		1
	.type		_ZN40_INTERNAL_d974cbf3_4_k_cu_4132de1b_103454cuda3std6ranges3__45__cpo9iter_moveE,@object
	.size		_ZN40_INTERNAL_d974cbf3_4_k_cu_4132de1b_103454cuda3std6ranges3__45__cpo9iter_moveE,(_ZN40_INTERNAL_d974cbf3_4_k_cu_4132de1b_103454cuda3std3__45__cpo5beginE - _ZN40_INTERNAL_d974cbf3_4_k_cu_4132de1b_103454cuda3std6ranges3__45__cpo9iter_moveE)
_ZN40_INTERNAL_d974cbf3_4_k_cu_4132de1b_103454cuda3std6ranges3__45__cpo9iter_moveE:
	.zero		1
	.type		_ZN40_INTERNAL_d974cbf3_4_k_cu_4132de1b_103454cuda3std3__45__cpo5beginE,@object
	.size		_ZN40_INTERNAL_d974cbf3_4_k_cu_4132de1b_103454cuda3std3__45__cpo5beginE,(_ZN40_INTERNAL_d974cbf3_4_k_cu_4132de1b_103454cuda3std3__442_GLOBAL__N__d974cbf3_4_k_cu_4132de1b_103456ignoreE - _ZN40_INTERNAL_d974cbf3_4_k_cu_4132de1b_103454cuda3std3__45__cpo5beginE)
_ZN40_INTERNAL_d974cbf3_4_k_cu_4132de1b_103454cuda3std3__45__cpo5beginE:
	.zero		1
	.type		_ZN40_INTERNAL_d974cbf3_4_k_cu_4132de1b_103454cuda3std3__442_GLOBAL__N__d974cbf3_4_k_cu_4132de1b_103456ignoreE,@object
	.size		_ZN40_INTERNAL_d974cbf3_4_k_cu_4132de1b_103454cuda3std3__442_GLOBAL__N__d974cbf3_4_k_cu_4132de1b_103456ignoreE,(_ZN40_INTERNAL_d974cbf3_4_k_cu_4132de1b_103454cute7productE - _ZN40_INTERNAL_d974cbf3_4_k_cu_4132de1b_103454cuda3std3__442_GLOBAL__N__d974cbf3_4_k_cu_4132de1b_103456ignoreE)
_ZN40_INTERNAL_d974cbf3_4_k_cu_4132de1b_103454cuda3std3__442_GLOBAL__N__d974cbf3_4_k_cu_4132de1b_103456ignoreE:
	.zero		1
	.type		_ZN40_INTERNAL_d974cbf3_4_k_cu_4132de1b_103454cute7productE,@object
	.size		_ZN40_INTERNAL_d974cbf3_4_k_cu_4132de1b_103454cute7productE,(_ZN40_INTERNAL_d974cbf3_4_k_cu_4132de1b_103454cuda3std3__45__cpo3endE - _ZN40_INTERNAL_d974cbf3_4_k_cu_4132de1b_103454cute7productE)
_ZN40_INTERNAL_d974cbf3_4_k_cu_4132de1b_103454cute7productE:
	.zero		1
	.type		_ZN40_INTERNAL_d974cbf3_4_k_cu_4132de1b_103454cuda3std3__45__cpo3endE,@object
	.size		_ZN40_INTERNAL_d974cbf3_4_k_cu_4132de1b_103454cuda3std3__45__cpo3endE,(_ZN40_INTERNAL_d974cbf3_4_k_cu_4132de1b_103454cuda3std3__419piecewise_constructE - _ZN40_INTERNAL_d974cbf3_4_k_cu_4132de1b_103454cuda3std3__45__cpo3endE)
_ZN40_INTERNAL_d974cbf3_4_k_cu_4132de1b_103454cuda3std3__45__cpo3endE:
	.zero		1
	.type		_ZN40_INTERNAL_d974cbf3_4_k_cu_4132de1b_103454cuda3std3__419piecewise_constructE,@object
	.size		_ZN40_INTERNAL_d974cbf3_4_k_cu_4132de1b_103454cuda3std3__419piecewise_constructE,(_ZN40_INTERNAL_d974cbf3_4_k_cu_4132de1b_103454cuda3std3__45__cpo4cendE - _ZN40_INTERNAL_d974cbf3_4_k_cu_4132de1b_103454cuda3std3__419piecewise_constructE)
_ZN40_INTERNAL_d974cbf3_4_k_cu_4132de1b_103454cuda3std3__419piecewise_constructE:
	.zero		1
	.type		_ZN40_INTERNAL_d974cbf3_4_k_cu_4132de1b_103454cuda3std3__45__cpo4cendE,@object
	.size		_ZN40_INTERNAL_d974cbf3_4_k_cu_4132de1b_103454cuda3std3__45__cpo4cendE,(_ZN40_INTERNAL_d974cbf3_4_k_cu_4132de1b_103454cuda3std6ranges3__45__cpo4swapE - _ZN40_INTERNAL_d974cbf3_4_k_cu_4132de1b_103454cuda3std3__45__cpo4cendE)
_ZN40_INTERNAL_d974cbf3_4_k_cu_4132de1b_103454cuda3std3__45__cpo4cendE:
	.zero		1
	.type		_ZN40_INTERNAL_d974cbf3_4_k_cu_4132de1b_103454cuda3std6ranges3__45__cpo4swapE,@object
	.size		_ZN40_INTERNAL_d974cbf3_4_k_cu_4132de1b_103454cuda3std6ranges3__45__cpo4swapE,(.L_10 - _ZN40_INTERNAL_d974cbf3_4_k_cu_4132de1b_103454cuda3std6ranges3__45__cpo4swapE)
_ZN40_INTERNAL_d974cbf3_4_k_cu_4132de1b_103454cuda3std6ranges3__45__cpo4swapE:
	.zero		1
.L_10:


//--------------------- .nv.constant0._ZN7cutlass13device_kernelINS_4gemm6kernel13GemmUniversalIN4cute5tupleIJiiiiEEENS1_10collective13CollectiveMmaINS1_35MainloopSm100TmaUmmaWarpSpecializedILi3ELi2ELi4ENS5_IJNS4_1CILi2EEESB_NSA_ILi1EEEEEEEENS5_IJNSA_ILi128EEENSA_ILi64EEENSA_ILi32EEEEEENS_10tfloat32_tENS5_IJlSC_lEEESJ_SK_NS4_8TiledMMAINS4_8MMA_AtomIJNS4_23SM100_MMA_TF32_2x1SM_SSISJ_SJ_fLi128ELi64ELNS4_4UMMA5MajorE0ELSP_0ELNSO_7ScaleInE0ELSQ_0EEEEEENS4_6LayoutINS5_IJSC_SC_SC_EEENS5_IJNSA_ILi0EEESV_SV_EEEEENS5_IJNS4_10UnderscoreESY_SY_EEEEENS4_28SM100_TMA_2SM_LOAD_MULTICASTENS4_14ComposedLayoutINS4_7SwizzleILi3ELi4ELi3EEENS4_18smem_ptr_flag_bitsILi32EEENST_INS5_IJNSA_ILi8EEESH_EEENS5_IJSH_SC_EEEEEEEvNS4_8identityENS4_18SM100_TMA_2SM_LOADES1B_vS1C_EENS_8epilogue10collective18CollectiveEpilogueINS1F_23Sm100TmaWarpSpecializedILi3ELi2ELi16ELb1ELb0EEEJNS5_IJSG_SG_SH_EEENS5_IJNST_ISG_SC_EENST_INS5_IJNSA_ILi16EEESB_EEENS5_IJSC_SH_EEEEEEEESJ_SK_SJ_SK_NS1F_6fusion15FusionCallbacksIS1J_NS1R_17LinearCombinationISJ_fSJ_fLNS_15FloatRoundStyleE2EEES1K_S1Q_JEEENS4_5SM1004TMEM4LOAD26SM100_TMEM_LOAD_32dp32b16xENS4_13SM90_TMA_LOADENS12_INS13_ILi2ELi4ELi3EEES16_NST_INS5_IJS17_S1M_EEENS5_IJS1M_SC_EEEEEEENS4_39AutoVectorizingCopyWithAssumedAlignmentILi128EEENS4_14SM90_TMA_STOREES26_S28_S28_EEEvvEEEEvNT_6ParamsE --------------------------
	.section	.nv.constant0._ZN7cutlass13device_kernelINS_4gemm6kernel13GemmUniversalIN4cute5tupleIJiiiiEEENS1_10collective13CollectiveMmaINS1_35MainloopSm100TmaUmmaWarpSpecializedILi3ELi2ELi4ENS5_IJNS4_1CILi2EEESB_NSA_ILi1EEEEEEEENS5_IJNSA_ILi128EEENSA_ILi64EEENSA_ILi32EEEEEENS_10tfloat32_tENS5_IJlSC_lEEESJ_SK_NS4_8TiledMMAINS4_8MMA_AtomIJNS4_23SM100_MMA_TF32_2x1SM_SSISJ_SJ_fLi128ELi64ELNS4_4UMMA5MajorE0ELSP_0ELNSO_7ScaleInE0ELSQ_0EEEEEENS4_6LayoutINS5_IJSC_SC_SC_EEENS5_IJNSA_ILi0EEESV_SV_EEEEENS5_IJNS4_10UnderscoreESY_SY_EEEEENS4_28SM100_TMA_2SM_LOAD_MULTICASTENS4_14ComposedLayoutINS4_7SwizzleILi3ELi4ELi3EEENS4_18smem_ptr_flag_bitsILi32EEENST_INS5_IJNSA_ILi8EEESH_EEENS5_IJSH_SC_EEEEEEEvNS4_8identityENS4_18SM100_TMA_2SM_LOADES1B_vS1C_EENS_8epilogue10collective18CollectiveEpilogueINS1F_23Sm100TmaWarpSpecializedILi3ELi2ELi16ELb1ELb0EEEJNS5_IJSG_SG_SH_EEENS5_IJNST_ISG_SC_EENST_INS5_IJNSA_ILi16EEESB_EEENS5_IJSC_SH_EEEEEEEESJ_SK_SJ_SK_NS1F_6fusion15FusionCallbacksIS1J_NS1R_17LinearCombinationISJ_fSJ_fLNS_15FloatRoundStyleE2EEES1K_S1Q_JEEENS4_5SM1004TMEM4LOAD26SM100_TMEM_LOAD_32dp32b16xENS4_13SM90_TMA_LOADENS12_INS13_ILi2ELi4ELi3EEES16_NST_INS5_IJS17_S1M_EEENS5_IJS1M_SC_EEEEEEENS4_39AutoVectorizingCopyWithAssumedAlignmentILi128EEENS4_14SM90_TMA_STOREES26_S28_S28_EEEvvEEEEvNT_6ParamsE,"a",@progbits
	.sectionflags	@""
	.align	4
.nv.constant0._ZN7cutlass13device_kernelINS_4gemm6kernel13GemmUniversalIN4cute5tupleIJiiiiEEENS1_10collective13CollectiveMmaINS1_35MainloopSm100TmaUmmaWarpSpecializedILi3ELi2ELi4ENS5_IJNS4_1CILi2EEESB_NSA_ILi1EEEEEEEENS5_IJNSA_ILi128EEENSA_ILi64EEENSA_ILi32EEEEEENS_10tfloat32_tENS5_IJlSC_lEEESJ_SK_NS4_8TiledMMAINS4_8MMA_AtomIJNS4_23SM100_MMA_TF32_2x1SM_SSISJ_SJ_fLi128ELi64ELNS4_4UMMA5MajorE0ELSP_0ELNSO_7ScaleInE0ELSQ_0EEEEEENS4_6LayoutINS5_IJSC_SC_SC_EEENS5_IJNSA_ILi0EEESV_SV_EEEEENS5_IJNS4_10UnderscoreESY_SY_EEEEENS4_28SM100_TMA_2SM_LOAD_MULTICASTENS4_14ComposedLayoutINS4_7SwizzleILi3ELi4ELi3EEENS4_18smem_ptr_flag_bitsILi32EEENST_INS5_IJNSA_ILi8EEESH_EEENS5_IJSH_SC_EEEEEEEvNS4_8identityENS4_18SM100_TMA_2SM_LOADES1B_vS1C_EENS_8epilogue10collective18CollectiveEpilogueINS1F_23Sm100TmaWarpSpecializedILi3ELi2ELi16ELb1ELb0EEEJNS5_IJSG_SG_SH_EEENS5_IJNST_ISG_SC_EENST_INS5_IJNSA_ILi16EEESB_EEENS5_IJSC_SH_EEEEEEEESJ_SK_SJ_SK_NS1F_6fusion15FusionCallbacksIS1J_NS1R_17LinearCombinationISJ_fSJ_fLNS_15FloatRoundStyleE2EEES1K_S1Q_JEEENS4_5SM1004TMEM4LOAD26SM100_TMEM_LOAD_32dp32b16xENS4_13SM90_TMA_LOADENS12_INS13_ILi2ELi4ELi3EEES16_NST_INS5_IJS17_S1M_EEENS5_IJS1M_SC_EEEEEEENS4_39AutoVectorizingCopyWithAssumedAlignmentILi128EEENS4_14SM90_TMA_STOREES26_S28_S28_EEEvvEEEEvNT_6ParamsE:
	.zero		2944


//--------------------- SYMBOLS --------------------------

	.type		.nv.reservedSmem.offset0,@object
	.size		.nv.reservedSmem.offset0,0x4
	.type		.nv.reservedSmem.cap,@object
	.size		.nv.reservedSmem.cap,0x4
	.type		__assertfail,@function
